def matmul_kernel(
    a_ptr,
    b_ptr,
    c_ptr,
    M,
    N,
    K,
    stride_am,
    stride_ak,
    stride_bk,
    stride_bn,
    stride_cm,
    stride_cn,
    BLOCK_M: tl.constexpr,
    BLOCK_N: tl.constexpr,
    BLOCK_K: tl.constexpr,
    GROUP_M: tl.constexpr,
):
    pid = tl.program_id(axis=0)
    num_pid_m = tl.cdiv(M, BLOCK_M)
    num_pid_n = tl.cdiv(N, BLOCK_N)
    num_pid_in_group = GROUP_M * num_pid_n
    group_id = pid // num_pid_in_group
    first_pid_m = group_id * GROUP_M
    group_size_m = min(num_pid_m - first_pid_m, GROUP_M)
    pid_m = first_pid_m + ((pid % num_pid_in_group) % group_size_m)
    pid_n = (pid % num_pid_in_group) // group_size_m

    offs_am = (pid_m * BLOCK_M + tl.arange(0, BLOCK_M)) % M
    offs_bn = (pid_n * BLOCK_N + tl.arange(0, BLOCK_N)) % N
    offs_k = tl.arange(0, BLOCK_K)
    a_ptrs = a_ptr + offs_am[:, None] * stride_am + offs_k[None, :] * stride_ak
    b_ptrs = b_ptr + offs_k[:, None] * stride_bk + offs_bn[None, :] * stride_bn

    acc = tl.zeros((BLOCK_M, BLOCK_N), dtype=tl.float32)
    for kk in range(0, tl.cdiv(K, BLOCK_K)):
        a = tl.load(a_ptrs, mask=offs_k[None, :] < K - kk * BLOCK_K, other=0.0)
        b = tl.load(b_ptrs, mask=offs_k[:, None] < K - kk * BLOCK_K, other=0.0)
        acc = tl.dot(a, b, acc)
        a_ptrs += BLOCK_K * stride_ak
        b_ptrs += BLOCK_K * stride_bk

    c = acc.to(c_ptr.dtype.element_ty)
    offs_cm = pid_m * BLOCK_M + tl.arange(0, BLOCK_M)
    offs_cn = pid_n * BLOCK_N + tl.arange(0, BLOCK_N)
    c_ptrs = c_ptr + offs_cm[:, None] * stride_cm + offs_cn[None, :] * stride_cn
    mask = (offs_cm[:, None] < M) & (offs_cn[None, :] < N)
    tl.store(c_ptrs, c, mask=mask)

# config = {"BLOCK_K": 64, "BLOCK_M": 128, "BLOCK_N": 64, "GROUP_M": 8, "arch": "sm_100", "dtype": "fp8e5m2", "num_ctas": 1, "num_stages": 3, "num_warps": 8}
# arch = sm_100


// ===== COMPILED SASS (sm_100a) =====

	.target	sm_100a

	.elftype	@"ET_EXEC"


//--------------------- .note.nv.tkinfo           --------------------------
	.section	.note.nv.tkinfo,"",@"SHT_NOTE"
	.sectionflags	@"SHF_NOTE_NV_TKINFO"
	.tkinfo
        /*0018*/ 	.word	0x00000081
        /*0030*/ 	.string	""
        /*0030*/ 	.string	"ptxas-blackwell"
        /*0030*/ 	.string	"Cuda compilation tools, release 12.9, V12.9.86"
        /*0030*/ 	.string	"Build cuda_12.9.r12.9/compiler.36037853_0"
        /*0030*/ 	.string	"-v  -suppress-debug-info  -lineinfo  -arch sm_100a "



//--------------------- .note.nv.cuver            --------------------------
	.section	.note.nv.cuver,"",@"SHT_NOTE"
	.sectionflags	@"SHF_NOTE_NV_CUVER"
        /*0018*/ 	.short	0x0001
        /*001a*/ 	.short	0x0064
        /*001c*/ 	.short	0x0001
        /*001e*/ 	.short	0x0000
        /*0020*/ 	.short	0x0001
        /*0022*/ 	.short	0x0000


//--------------------- .nv.info                  --------------------------
	.section	.nv.info,"",@"SHT_CUDA_INFO"
	.align	4


	//----- nvinfo : EIATTR_REGCOUNT
	.align		4
        /*0000*/ 	.byte	0x04, 0x2f
        /*0002*/ 	.short	(.L_4 - .L_3)
	.align		4
.L_3:
        /*0004*/ 	.word	index@(matmul_kernel)
        /*0008*/ 	.word	0x000000c3


	//----- nvinfo : EIATTR_FRAME_SIZE
	.align		4
.L_4:
        /*000c*/ 	.byte	0x04, 0x11
        /*000e*/ 	.short	(.L_6 - .L_5)
	.align		4
.L_5:
        /*0010*/ 	.word	index@($__internal_2_$__cuda_sm10x_tcgen05_guardrail_trap_unallocated_columns_being_dealloced)
        /*0014*/ 	.word	0x00000000


	//----- nvinfo : EIATTR_FRAME_SIZE
	.align		4
.L_6:
        /*0018*/ 	.byte	0x04, 0x11
        /*001a*/ 	.short	(.L_8 - .L_7)
	.align		4
.L_7:
        /*001c*/ 	.word	index@($__internal_1_$__cuda_sm10x_tcgen05_guardrail_trap_phase_invalid_during_alloc)
        /*0020*/ 	.word	0x00000000


	//----- nvinfo : EIATTR_FRAME_SIZE
	.align		4
.L_8:
        /*0024*/ 	.byte	0x04, 0x11
        /*0026*/ 	.short	(.L_10 - .L_9)
	.align		4
.L_9:
        /*0028*/ 	.word	index@($__internal_0_$__cuda_sm10x_tcgen05_guardrail_trap_col_being_dealloced_not_returned_by_alloc)
        /*002c*/ 	.word	0x00000000


	//----- nvinfo : EIATTR_FRAME_SIZE
	.align		4
.L_10:
        /*0030*/ 	.byte	0x04, 0x11
        /*0032*/ 	.short	(.L_12 - .L_11)
	.align		4
.L_11:
        /*0034*/ 	.word	index@(matmul_kernel)
        /*0038*/ 	.word	0x00000000


	//----- nvinfo : EIATTR_MIN_STACK_SIZE
	.align		4
.L_12:
        /*003c*/ 	.byte	0x04, 0x12
        /*003e*/ 	.short	(.L_14 - .L_13)
	.align		4
.L_13:
        /*0040*/ 	.word	index@(matmul_kernel)
        /*0044*/ 	.word	0x00000000
.L_14:


//--------------------- .nv.info.matmul_kernel    --------------------------
	.section	.nv.info.matmul_kernel,"",@"SHT_CUDA_INFO"
	.sectionflags	@""
	.align	4


	//----- nvinfo : EIATTR_CUDA_API_VERSION
	.align		4
        /*0000*/ 	.byte	0x04, 0x37
        /*0002*/ 	.short	(.L_16 - .L_15)
.L_15:
        /*0004*/ 	.word	0x00000081


	//----- nvinfo : EIATTR_KPARAM_INFO
	.align		4
.L_16:
        /*0008*/ 	.byte	0x04, 0x17
        /*000a*/ 	.short	(.L_18 - .L_17)
.L_17:
        /*000c*/ 	.word	0x00000000
        /*0010*/ 	.short	0x000d
        /*0012*/ 	.short	0x0048
        /*0014*/ 	.byte	0x00, 0xf4, 0x21, 0x00


	//----- nvinfo : EIATTR_KPARAM_INFO
	.align		4
.L_18:
        /*0018*/ 	.byte	0x04, 0x17
        /*001a*/ 	.short	(.L_20 - .L_19)
.L_19:
        /*001c*/ 	.word	0x00000000
        /*0020*/ 	.short	0x000c
        /*0022*/ 	.short	0x0040
        /*0024*/ 	.byte	0x00, 0xf4, 0x21, 0x00


	//----- nvinfo : EIATTR_KPARAM_INFO
	.align		4
.L_20:
        /*0028*/ 	.byte	0x04, 0x17
        /*002a*/ 	.short	(.L_22 - .L_21)
.L_21:
        /*002c*/ 	.word	0x00000000
        /*0030*/ 	.short	0x000b
        /*0032*/ 	.short	0x0038
        /*0034*/ 	.byte	0x00, 0xf0, 0x11, 0x00


	//----- nvinfo : EIATTR_KPARAM_INFO
	.align		4
.L_22:
        /*0038*/ 	.byte	0x04, 0x17
        /*003a*/ 	.short	(.L_24 - .L_23)
.L_23:
        /*003c*/ 	.word	0x00000000
        /*0040*/ 	.short	0x000a
        /*0042*/ 	.short	0x0034
        /*0044*/ 	.byte	0x00, 0xf0, 0x11, 0x00


	//----- nvinfo : EIATTR_KPARAM_INFO
	.align		4
.L_24:
        /*0048*/ 	.byte	0x04, 0x17
        /*004a*/ 	.short	(.L_26 - .L_25)
.L_25:
        /*004c*/ 	.word	0x00000000
        /*0050*/ 	.short	0x0009
        /*0052*/ 	.short	0x0030
        /*0054*/ 	.byte	0x00, 0xf0, 0x11, 0x00


	//----- nvinfo : EIATTR_KPARAM_INFO
	.align		4
.L_26:
        /*0058*/ 	.byte	0x04, 0x17
        /*005a*/ 	.short	(.L_28 - .L_27)
.L_27:
        /*005c*/ 	.word	0x00000000
        /*0060*/ 	.short	0x0008
        /*0062*/ 	.short	0x002c
        /*0064*/ 	.byte	0x00, 0xf0, 0x11, 0x00


	//----- nvinfo : EIATTR_KPARAM_INFO
	.align		4
.L_28:
        /*0068*/ 	.byte	0x04, 0x17
        /*006a*/ 	.short	(.L_30 - .L_29)
.L_29:
        /*006c*/ 	.word	0x00000000
        /*0070*/ 	.short	0x0007
        /*0072*/ 	.short	0x0028
        /*0074*/ 	.byte	0x00, 0xf0, 0x11, 0x00


	//----- nvinfo : EIATTR_KPARAM_INFO
	.align		4
.L_30:
        /*0078*/ 	.byte	0x04, 0x17
        /*007a*/ 	.short	(.L_32 - .L_31)
.L_31:
        /*007c*/ 	.word	0x00000000
        /*0080*/ 	.short	0x0006
        /*0082*/ 	.short	0x0024
        /*0084*/ 	.byte	0x00, 0xf0, 0x11, 0x00


	//----- nvinfo : EIATTR_KPARAM_INFO
	.align		4
.L_32:
        /*0088*/ 	.byte	0x04, 0x17
        /*008a*/ 	.short	(.L_34 - .L_33)
.L_33:
        /*008c*/ 	.word	0x00000000
        /*0090*/ 	.short	0x0005
        /*0092*/ 	.short	0x0020
        /*0094*/ 	.byte	0x00, 0xf0, 0x11, 0x00


	//----- nvinfo : EIATTR_KPARAM_INFO
	.align		4
.L_34:
        /*0098*/ 	.byte	0x04, 0x17
        /*009a*/ 	.short	(.L_36 - .L_35)
.L_35:
        /*009c*/ 	.word	0x00000000
        /*00a0*/ 	.short	0x0004
        /*00a2*/ 	.short	0x001c
        /*00a4*/ 	.byte	0x00, 0xf0, 0x11, 0x00


	//----- nvinfo : EIATTR_KPARAM_INFO
	.align		4
.L_36:
        /*00a8*/ 	.byte	0x04, 0x17
        /*00aa*/ 	.short	(.L_38 - .L_37)
.L_37:
        /*00ac*/ 	.word	0x00000000
        /*00b0*/ 	.short	0x0003
        /*00b2*/ 	.short	0x0018
        /*00b4*/ 	.byte	0x00, 0xf0, 0x11, 0x00


	//----- nvinfo : EIATTR_KPARAM_INFO
	.align		4
.L_38:
        /*00b8*/ 	.byte	0x04, 0x17
        /*00ba*/ 	.short	(.L_40 - .L_39)
.L_39:
        /*00bc*/ 	.word	0x00000000
        /*00c0*/ 	.short	0x0002
        /*00c2*/ 	.short	0x0010
        /*00c4*/ 	.byte	0x00, 0xf4, 0x21, 0x00


	//----- nvinfo : EIATTR_KPARAM_INFO
	.align		4
.L_40:
        /*00c8*/ 	.byte	0x04, 0x17
        /*00ca*/ 	.short	(.L_42 - .L_41)
.L_41:
        /*00cc*/ 	.word	0x00000000
        /*00d0*/ 	.short	0x0001
        /*00d2*/ 	.short	0x0008
        /*00d4*/ 	.byte	0x00, 0xf4, 0x21, 0x00


	//----- nvinfo : EIATTR_KPARAM_INFO
	.align		4
.L_42:
        /*00d8*/ 	.byte	0x04, 0x17
        /*00da*/ 	.short	(.L_44 - .L_43)
.L_43:
        /*00dc*/ 	.word	0x00000000
        /*00e0*/ 	.short	0x0000
        /*00e2*/ 	.short	0x0000
        /*00e4*/ 	.byte	0x00, 0xf4, 0x21, 0x00


	//----- nvinfo : EIATTR_AT_ENTRY_FRAGMENTS
	.align		4
.L_44:
        /*00e8*/ 	.byte	0x04, 0x4f
        /*00ea*/ 	.short	(.L_46 - .L_45)


	//   ....[0]....
.L_45:
        /*00ec*/ 	.word	0x00000004


	//----- nvinfo : EIATTR_RESERVED_SMEM_USED
	.align		4
.L_46:
        /*00f0*/ 	.byte	0x01, 0x41
	.zero		2


	//----- nvinfo : EIATTR_SPARSE_MMA_MASK
	.align		4
        /*00f4*/ 	.byte	0x03, 0x50
        /*00f6*/ 	.short	0x0000


	//----- nvinfo : EIATTR_TCGEN05_1CTA_USED
	.align		4
        /*00f8*/ 	.byte	0x01, 0x51
	.zero		2


	//----- nvinfo : EIATTR_MAXREG_COUNT
	.align		4
        /*00fc*/ 	.byte	0x03, 0x1b
        /*00fe*/ 	.short	0x00ff


	//----- nvinfo : EIATTR_NUM_BARRIERS
	.align		4
        /*0100*/ 	.byte	0x02, 0x4c
        /*0102*/ 	.byte	0x01
	.zero		1


	//----- nvinfo : EIATTR_INT_WARP_WIDE_INSTR_OFFSETS
	.align		4
        /*0104*/ 	.byte	0x04, 0x31
        /*0106*/ 	.short	(.L_48 - .L_47)


	//   ....[0]....
.L_47:
        /*0108*/ 	.word	0x00001940


	//   ....[1]....
        /*010c*/ 	.word	0x00001960


	//   ....[2]....
        /*0110*/ 	.word	0x00002e00


	//   ....[3]....
        /*0114*/ 	.word	0x000060d0


	//   ....[4]....
        /*0118*/ 	.word	0x00006120


	//----- nvinfo : EIATTR_COOP_GROUP_MASK_REGIDS
	.align		4
.L_48:
        /*011c*/ 	.byte	0x04, 0x29
        /*011e*/ 	.short	(.L_50 - .L_49)


	//   ....[0]....
.L_49:
        /*0120*/ 	.word	0xffffffff


	//   ....[1]....
        /*0124*/ 	.word	0xffffffff


	//   ....[2]....
        /*0128*/ 	.word	0xffffffff


	//   ....[3]....
        /*012c*/ 	.word	0xffffffff


	//----- nvinfo : EIATTR_COOP_GROUP_INSTR_OFFSETS
	.align		4
.L_50:
        /*0130*/ 	.byte	0x04, 0x28
        /*0132*/ 	.short	(.L_52 - .L_51)


	//   ....[0]....
.L_51:
        /*0134*/ 	.word	0x00000060


	//   ....[1]....
        /*0138*/ 	.word	0x00000320


	//   ....[2]....
        /*013c*/ 	.word	0x00005f60


	//   ....[3]....
        /*0140*/ 	.word	0x000061d0


	//----- nvinfo : EIATTR_VRC_CTA_INIT_COUNT
	.align		4
.L_52:
        /*0144*/ 	.byte	0x02, 0x4a
        /*0146*/ 	.byte	0x80
	.zero		1


	//----- nvinfo : EIATTR_MBARRIER_INSTR_OFFSETS
	.align		4
        /*0148*/ 	.byte	0x04, 0x39
        /*014a*/ 	.short	(.L_54 - .L_53)


	//   ....[0]....
.L_53:
        /*014c*/ 	.word	0x00001a80
        /*0150*/ 	.word	0x000000ff
        /*0154*/ 	.word	0x00000000
        /*0158*/ 	.short	0x0100
        /*015a*/ 	.byte	0x0f
	.zero		1


	//   ....[1]....
        /*015c*/ 	.word	0x00002e30
        /*0160*/ 	.word	0x000000ff
        /*0164*/ 	.word	0x00006008
        /*0168*/ 	.short	0x0100
        /*016a*/ 	.byte	0x0d
	.zero		1


	//   ....[2]....
        /*016c*/ 	.word	0x00003900
        /*0170*/ 	.word	0x000000ff
        /*0174*/ 	.word	0x00000000
        /*0178*/ 	.short	0x010a
        /*017a*/ 	.byte	0x0f
	.zero		1


	//   ....[3]....
        /*017c*/ 	.word	0x00004a20
        /*0180*/ 	.word	0x000000ff
        /*0184*/ 	.word	0x00000000
        /*0188*/ 	.short	0x010a
        /*018a*/ 	.byte	0x0f
	.zero		1


	//   ....[4]....
        /*018c*/ 	.word	0x00004ab0
        /*0190*/ 	.word	0x000000ff
        /*0194*/ 	.word	0x00006000
        /*0198*/ 	.short	0x0108
        /*019a*/ 	.byte	0x0d
	.zero		1


	//   ....[5]....
        /*019c*/ 	.word	0x00004af0
        /*01a0*/ 	.word	0x000000ff
        /*01a4*/ 	.word	0x00006008
        /*01a8*/ 	.short	0x0108
        /*01aa*/ 	.byte	0x0d
	.zero		1


	//   ....[6]....
        /*01ac*/ 	.word	0x000061f0
        /*01b0*/ 	.word	0x000000ff
        /*01b4*/ 	.word	0x00000000
        /*01b8*/ 	.short	0x010a
        /*01ba*/ 	.byte	0x0f
	.zero		1


	//   ....[7]....
        /*01bc*/ 	.word	0x00006220
        /*01c0*/ 	.word	0x000000ff
        /*01c4*/ 	.word	0x00000000
        /*01c8*/ 	.short	0x010a
        /*01ca*/ 	.byte	0x0f
	.zero		1


	//----- nvinfo : EIATTR_NUM_MBARRIERS
	.align		4
.L_54:
        /*01cc*/ 	.byte	0x03, 0x38
        /*01ce*/ 	.short	0x0002


	//----- nvinfo : EIATTR_EXIT_INSTR_OFFSETS
	.align		4
        /*01d0*/ 	.byte	0x04, 0x1c
        /*01d2*/ 	.short	(.L_56 - .L_55)


	//   ....[0]....
.L_55:
        /*01d4*/ 	.word	0x000061e0


	//----- nvinfo : EIATTR_REQNTID
	.align		4
.L_56:
        /*01d8*/ 	.byte	0x04, 0x10
        /*01da*/ 	.short	(.L_58 - .L_57)
.L_57:
        /*01dc*/ 	.word	0x00000100
        /*01e0*/ 	.word	0x00000001
        /*01e4*/ 	.word	0x00000001


	//----- nvinfo : EIATTR_CRS_STACK_SIZE
	.align		4
.L_58:
        /*01e8*/ 	.byte	0x04, 0x1e
        /*01ea*/ 	.short	(.L_60 - .L_59)
.L_59:
        /*01ec*/ 	.word	0x00000000


	//----- nvinfo : EIATTR_CBANK_PARAM_SIZE
	.align		4
.L_60:
        /*01f0*/ 	.byte	0x03, 0x19
        /*01f2*/ 	.short	0x0050


	//----- nvinfo : EIATTR_PARAM_CBANK
	.align		4
        /*01f4*/ 	.byte	0x04, 0x0a
        /*01f6*/ 	.short	(.L_62 - .L_61)
	.align		4
.L_61:
        /*01f8*/ 	.word	index@(.nv.constant0.matmul_kernel)
        /*01fc*/ 	.short	0x0380
        /*01fe*/ 	.short	0x0050


	//----- nvinfo : EIATTR_SW_WAR
	.align		4
.L_62:
        /*0200*/ 	.byte	0x04, 0x36
        /*0202*/ 	.short	(.L_64 - .L_63)
.L_63:
        /*0204*/ 	.word	0x00000008
.L_64:


//--------------------- .nv.compat                --------------------------
	.section	.nv.compat,"",@"SHT_CUDA_COMPAT_INFO"
	.align	4
        /*0000*/ 	.byte	0x02, 0x02, 0x02, 0x00, 0x02, 0x05, 0x05, 0x00, 0x02, 0x03, 0x00, 0x00, 0x02, 0x06, 0x01, 0x00


//--------------------- .nv.callgraph             --------------------------
	.section	.nv.callgraph,"",@"SHT_CUDA_CALLGRAPH"
	.align	4
	.sectionentsize	8
	.align		4
        /*0000*/ 	.word	0x00000000
	.align		4
        /*0004*/ 	.word	0xffffffff
	.align		4
        /*0008*/ 	.word	0x00000000
	.align		4
        /*000c*/ 	.word	0xfffffffe
	.align		4
        /*0010*/ 	.word	0x00000000
	.align		4
        /*0014*/ 	.word	0xfffffffd
	.align		4
        /*0018*/ 	.word	0x00000000
	.align		4
        /*001c*/ 	.word	0xfffffffc


//--------------------- .text.matmul_kernel       --------------------------
	.section	.text.matmul_kernel,"ax",@progbits
	.align	128
        .global         matmul_kernel
        .type           matmul_kernel,@function
        .size           matmul_kernel,(.L_x_20 - matmul_kernel)
        .other          matmul_kernel,@"STO_CUDA_ENTRY STV_DEFAULT"
matmul_kernel:
.text.matmul_kernel:
[----:B------:R-:W0:Y:S01]  /*0000*/  LDC R1, c[0x0][0x37c] ;  /* 0x0000df00ff017b82 */ /* 0x000e220000000800 */
[----:B------:R-:W1:Y:S01]  /*0010*/  S2R R0, SR_TID.X ;  /* 0x0000000000007919 */ /* 0x000e620000002100 */
[----:B------:R-:W2:Y:S01]  /*0020*/  LDCU.64 UR26, c[0x0][0x358] ;  /* 0x00006b00ff1a77ac */ /* 0x000ea20008000a00 */
[----:B-1----:R-:W-:-:S13]  /*0030*/  ISETP.GE.U32.AND P1, PT, R0, 0x20, PT ;  /* 0x000000200000780c */ /* 0x002fda0003f26070 */
[----:B--2---:R-:W-:Y:S05]  /*0040*/  @P1 BRA `(.L_x_0) ;  /* 0x0000000000b81947 */ /* 0x004fea0003800000 */
[----:B------:R-:W1:Y:S01]  /*0050*/  S2UR UR6, SR_CgaCtaId ;  /* 0x00000000000679c3 */ /* 0x000e620000008800 */
[----:B------:R-:W-:Y:S01]  /*0060*/  NOP ;  /* 0x0000000000007918 */ /* 0x000fe20000000000 */
[----:B------:R-:W-:Y:S02]  /*0070*/  UMOV UR4, 0x40 ;  /* 0x0000004000047882 */ /* 0x000fe40000000000 */
[----:B-1----:R-:W-:-:S09]  /*0080*/  ULEA UR4, UR6, UR4, 0x18 ;  /* 0x0000000406047291 */ /* 0x002fd2000f8ec0ff */
[----:B------:R-:W1:Y:S01]  /*0090*/  LDS.U8 R2, [UR4] ;  /* 0x00000004ff027984 */ /* 0x000e620008000000 */
[----:B------:R-:W-:Y:S02]  /*00a0*/  UMOV UR4, 0x400 ;  /* 0x0000040000047882 */ /* 0x000fe40000000000 */
[----:B------:R-:W-:Y:S01]  /*00b0*/  ULEA UR4, UR6, UR4, 0x18 ;  /* 0x0000000406047291 */ /* 0x000fe2000f8ec0ff */
[----:B-1----:R-:W-:-:S13]  /*00c0*/  ISETP.NE.AND P0, PT, R2, RZ, PT ;  /* 0x000000ff0200720c */ /* 0x002fda0003f05270 */
[----:B------:R-:W-:Y:S05]  /*00d0*/  @P0 BRA `(.L_x_1) ;  /* 0x00000000007c0947 */ /* 0x000fea0003800000 */
[----:B------:R-:W-:-:S13]  /*00e0*/  ELECT P0, URZ, PT ;  /* 0x0000000000ff782f */ /* 0x000fda0003800000 */
[----:B------:R-:W-:Y:S05]  /*00f0*/  @!P0 BRA `(.L_x_2) ;  /* 0x0000000000848947 */ /* 0x000fea0003800000 */
[----:B------:R-:W-:Y:S01]  /*0100*/  UMOV UR5, 0x2 ;  /* 0x0000000200057882 */ /* 0x000fe20000000000 */
[----:B------:R-:W-:Y:S02]  /*0110*/  IMAD.MOV.U32 R5, RZ, RZ, 0x1 ;  /* 0x00000001ff057424 */ /* 0x000fe400078e00ff */
[----:B------:R-:W-:Y:S02]  /*0120*/  IMAD.MOV.U32 R3, RZ, RZ, 0x3 ;  /* 0x00000003ff037424 */ /* 0x000fe400078e00ff */
[----:B------:R-:W-:Y:S04]  /*0130*/  DEPBAR.LE SB1, 0x36 ;  /* 0x00009d800000791a */ /* 0x000fe80000000000 */
[----:B------:R-:W1:Y:S02]  /*0140*/  UTCATOMSWS.FIND_AND_SET.ALIGN UP0, UR5, UR5 ;  /* 0x00000005000575e3 */ /* 0x000e640008000800 */
[----:B-1----:R-:W-:-:S04]  /*0150*/  PLOP3.LUT P0, PT, PT, PT, UP0, 0x80, 0x8 ;  /* 0x000000000008781c */ /* 0x002fc80003f0f008 */
[----:B------:R-:W-:-:S04]  /*0160*/  SEL R2, RZ, 0xffffffff, !P0 ;  /* 0xffffffffff027807 */ /* 0x000fc80004000000 */
[----:B------:R-:W-:Y:S01]  /*0170*/  ISETP.NE.AND P0, PT, R2, RZ, PT ;  /* 0x000000ff0200720c */ /* 0x000fe20003f05270 */
[----:B------:R-:W-:-:S12]  /*0180*/  IMAD.U32 R2, RZ, RZ, UR5 ;  /* 0x00000005ff027e24 */ /* 0x000fd8000f8e00ff */
[----:B------:R-:W-:Y:S05]  /*0190*/  @P0 BRA `(.L_x_3) ;  /* 0x0000000000240947 */ /* 0x000fea0003800000 */
.L_x_4:
[----:B------:R-:W-:Y:S05]  /*01a0*/  NANOSLEEP 0x64 ;  /* 0x000000640000795d */ /* 0x000fea0003800000 */
[----:B------:R-:W-:-:S05]  /*01b0*/  UMOV UR5, 0x2 ;  /* 0x0000000200057882 */ /* 0x000fca0000000000 */
[----:B------:R-:W-:Y:S04]  /*01c0*/  DEPBAR.LE SB1, 0x36 ;  /* 0x00009d800000791a */ /* 0x000fe80000000000 */
[----:B------:R-:W1:Y:S02]  /*01d0*/  UTCATOMSWS.FIND_AND_SET.ALIGN UP0, UR5, UR5 ;  /* 0x00000005000575e3 */ /* 0x000e640008000800 */
[----:B-1----:R-:W-:-:S04]  /*01e0*/  PLOP3.LUT P0, PT, PT, PT, UP0, 0x80, 0x8 ;  /* 0x000000000008781c */ /* 0x002fc80003f0f008 */
[----:B------:R-:W-:-:S04]  /*01f0*/  SEL R2, RZ, 0xffffffff, !P0 ;  /* 0xffffffffff027807 */ /* 0x000fc80004000000 */
[----:B------:R-:W-:Y:S01]  /*0200*/  ISETP.NE.AND P0, PT, R2, RZ, PT ;  /* 0x000000ff0200720c */ /* 0x000fe20003f05270 */
[----:B------:R-:W-:-:S12]  /*0210*/  IMAD.U32 R2, RZ, RZ, UR5 ;  /* 0x00000005ff027e24 */ /* 0x000fd8000f8e00ff */
[----:B------:R-:W-:Y:S05]  /*0220*/  @!P0 BRA `(.L_x_4) ;  /* 0xfffffffc00dc8947 */ /* 0x000fea000383ffff */
.L_x_3:
[C---:B------:R-:W-:Y:S01]  /*0230*/  VIADD R4, R2.reuse, 0x10 ;  /* 0x0000001002047836 */ /* 0x040fe20000000000 */
[----:B------:R-:W-:Y:S01]  /*0240*/  UMOV UR5, 0x50 ;  /* 0x0000005000057882 */ /* 0x000fe20000000000 */
[----:B------:R-:W-:Y:S01]  /*0250*/  SHF.L.U32 R3, R3, R2, RZ ;  /* 0x0000000203037219 */ /* 0x000fe200000006ff */
[----:B------:R-:W-:Y:S01]  /*0260*/  ULEA UR5, UR6, UR5, 0x18 ;  /* 0x0000000506057291 */ /* 0x000fe2000f8ec0ff */
[----:B------:R-:W-:Y:S01]  /*0270*/  IMAD.SHL.U32 R2, R2, 0x20, RZ ;  /* 0x0000002002027824 */ /* 0x000fe200078e00ff */
[----:B------:R-:W-:-:S04]  /*0280*/  SHF.L.U32 R4, R5, R4, RZ ;  /* 0x0000000405047219 */ /* 0x000fc800000006ff */
[----:B------:R-:W-:-:S05]  /*0290*/  LOP3.LUT R3, R4, R3, RZ, 0xfc, !PT ;  /* 0x0000000304037212 */ /* 0x000fca00078efcff */
[----:B------:R1:W-:Y:S04]  /*02a0*/  ATOMS.OR RZ, [UR5], R3 ;  /* 0x00000003ffff798c */ /* 0x0003e8000b000005 */
[----:B------:R1:W-:Y:S01]  /*02b0*/  STS [UR4], R2 ;  /* 0x00000002ff007988 */ /* 0x0003e20008000804 */
[----:B------:R-:W-:Y:S05]  /*02c0*/  BRA `(.L_x_2) ;  /* 0x0000000000107947 */ /* 0x000fea0003800000 */
.L_x_1:
[----:B------:R-:W-:-:S05]  /*02d0*/  IMAD.MOV.U32 R2, RZ, RZ, -0x1 ;  /* 0xffffffffff027424 */ /* 0x000fca00078e00ff */
[----:B------:R1:W-:Y:S02]  /*02e0*/  STS [UR4], R2 ;  /* 0x00000002ff007988 */ /* 0x0003e40008000804 */
[----:B-1----:R-:W-:-:S07]  /*02f0*/  MOV R2, 0x310 ;  /* 0x0000031000027802 */ /* 0x002fce0000000f00 */
[----:B0-----:R-:W-:Y:S05]  /*0300*/  CALL.REL.NOINC `($__internal_1_$__cuda_sm10x_tcgen05_guardrail_trap_phase_invalid_during_alloc) ;  /* 0x0000005c00dc7944 */ /* 0x001fea0003c00000 */
.L_x_2:
[----:B------:R-:W-:Y:S05]  /*0310*/  WARPSYNC.ALL ;  /* 0x0000000000007948 */ /* 0x000fea0003800000 */
[----:B------:R-:W-:Y:S01]  /*0320*/  NOP ;  /* 0x0000000000007918 */ /* 0x000fe20000000000 */
.L_x_0:
[----:B------:R-:W2:Y:S01]  /*0330*/  LDC.64 R26, c[0x0][0x398] ;  /* 0x0000e600ff1a7b82 */ /* 0x000ea20000000a00 */
[----:B------:R-:W3:Y:S01]  /*0340*/  S2R R7, SR_CTAID.X ;  /* 0x0000000000077919 */ /* 0x000ee20000002500 */
[----:B------:R-:W-:Y:S01]  /*0350*/  UMOV UR13, 0x400 ;  /* 0x00000400000d7882 */ /* 0x000fe20000000000 */
[----:B------:R-:W-:Y:S01]  /*0360*/  SHF.R.U32.HI R38, RZ, 0x7, R0 ;  /* 0x00000007ff267819 */ /* 0x000fe20000011600 */
[----:B------:R-:W4:Y:S01]  /*0370*/  LDCU UR16, c[0x0][0x3a4] ;  /* 0x00007480ff1077ac */ /* 0x000f220008000800 */
[----:B------:R-:W-:Y:S02]  /*0380*/  PRMT R140, RZ, 0x7610, R140 ;  /* 0x00007610ff8c7816 */ /* 0x000fe4000000008c */
[----:B------:R-:W-:Y:S01]  /*0390*/  SGXT.U32 R38, R38, 0x1 ;  /* 0x000000012626781a */ /* 0x000fe20000000000 */
[----:B------:R-:W5:Y:S01]  /*03a0*/  S2UR UR6, SR_CgaCtaId ;  /* 0x00000000000679c3 */ /* 0x000f620000008800 */
[----:B------:R-:W1:Y:S07]  /*03b0*/  LDCU.128 UR8, c[0x0][0x380] ;  /* 0x00007000ff0877ac */ /* 0x000e6e0008000c00 */
[----:B------:R-:W0:Y:S01]  /*03c0*/  LDC.64 R126, c[0x0][0x3a8] ;  /* 0x0000ea00ff7e7b82 */ /* 0x000e220000000a00 */
[----:B-12---:R-:W-:Y:S01]  /*03d0*/  VIADD R2, R27, 0x3f ;  /* 0x0000003f1b027836 */ /* 0x006fe20000000000 */
[----:B------:R-:W-:-:S06]  /*03e0*/  IABS R13, R26 ;  /* 0x0000001a000d7213 */ /* 0x000fcc0000000000 */
[----:B------:R-:W1:Y:S01]  /*03f0*/  LDC R142, c[0x0][0x3a0] ;  /* 0x0000e800ff8e7b82 */ /* 0x000e620000000800 */
[----:B------:R-:W-:Y:S02]  /*0400*/  IABS R25, R27 ;  /* 0x0000001b00197213 */ /* 0x000fe40000000000 */
[----:B------:R-:W-:Y:S01]  /*0410*/  SHF.R.S32.HI R3, RZ, 0x1f, R2 ;  /* 0x0000001fff037819 */ /* 0x000fe20000011402 */
[----:B-----5:R-:W-:-:S03]  /*0420*/  ULEA UR13, UR6, UR13, 0x18 ;  /* 0x0000000d060d7291 */ /* 0x020fc6000f8ec0ff */
[----:B------:R-:W-:Y:S01]  /*0430*/  LEA.HI R3, R3, R2, RZ, 0x6 ;  /* 0x0000000203037211 */ /* 0x000fe200078f30ff */
[----:B------:R-:W-:Y:S01]  /*0440*/  BAR.SYNC.DEFER_BLOCKING 0x0 ;  /* 0x0000000000007b1d */ /* 0x000fe20000010000 */
[----:B---3--:R-:W-:Y:S01]  /*0450*/  IABS R8, R7 ;  /* 0x0000000700087213 */ /* 0x008fe20000000000 */
[----:B------:R-:W-:Y:S01]  /*0460*/  UIADD3 UR15, UPT, UPT, UR13, 0x6000, URZ ;  /* 0x000060000d0f7890 */ /* 0x000fe2000fffe0ff */
[----:B------:R-:W-:-:S05]  /*0470*/  SHF.R.S32.HI R3, RZ, 0x6, R3 ;  /* 0x00000006ff037819 */ /* 0x000fca0000011403 */
[----:B------:R-:W-:-:S05]  /*0480*/  IMAD.SHL.U32 R4, R3, 0x8, RZ ;  /* 0x0000000803047824 */ /* 0x000fca00078e00ff */
[-C--:B------:R-:W-:Y:S02]  /*0490*/  IABS R9, R4.reuse ;  /* 0x0000000400097213 */ /* 0x080fe40000000000 */
[----:B------:R-:W-:Y:S02]  /*04a0*/  IABS R10, R4 ;  /* 0x00000004000a7213 */ /* 0x000fe40000000000 */
[----:B------:R-:W2:Y:S01]  /*04b0*/  I2F.RP R5, R9 ;  /* 0x0000000900057306 */ /* 0x000ea20000209400 */
[----:B------:R-:W3:Y:S07]  /*04c0*/  LDS R16, [UR13] ;  /* 0x0000000dff107984 */ /* 0x000eee0008000800 */
[----:B--2---:R-:W2:Y:S02]  /*04d0*/  MUFU.RCP R5, R5 ;  /* 0x0000000500057308 */ /* 0x004ea40000001000 */
[----:B--2---:R-:W-:-:S02]  /*04e0*/  VIADD R2, R5, 0xffffffe ;  /* 0x0ffffffe05027836 */ /* 0x004fc40000000000 */
[----:B------:R-:W-:-:S04]  /*04f0*/  IMAD.MOV R5, RZ, RZ, -R10 ;  /* 0x000000ffff057224 */ /* 0x000fc800078e0a0a */
[----:B------:R2:W5:Y:S02]  /*0500*/  F2I.FTZ.U32.TRUNC.NTZ R3, R2 ;  /* 0x0000000200037305 */ /* 0x000564000021f000 */
[----:B--2---:R-:W-:Y:S01]  /*0510*/  IMAD.MOV.U32 R2, RZ, RZ, RZ ;  /* 0x000000ffff027224 */ /* 0x004fe200078e00ff */
[----:B---3--:R-:W-:Y:S01]  /*0520*/  R2UR UR12, R16 ;  /* 0x00000000100c72ca */ /* 0x008fe200000e0000 */
[----:B-----5:R-:W-:-:S04]  /*0530*/  IMAD.MOV R6, RZ, RZ, -R3 ;  /* 0x000000ffff067224 */ /* 0x020fc800078e0a03 */
[----:B------:R-:W-:Y:S02]  /*0540*/  IMAD R11, R6, R9, RZ ;  /* 0x00000009060b7224 */ /* 0x000fe400078e02ff */
[----:B------:R-:W-:Y:S02]  /*0550*/  IMAD.MOV.U32 R6, RZ, RZ, R8 ;  /* 0x000000ffff067224 */ /* 0x000fe400078e0008 */
[----:B------:R-:W-:-:S06]  /*0560*/  IMAD.HI.U32 R3, R3, R11, R2 ;  /* 0x0000000b03037227 */ /* 0x000fcc00078e0002 */
[----:B------:R-:W-:-:S04]  /*0570*/  IMAD.HI.U32 R3, R3, R6, RZ ;  /* 0x0000000603037227 */ /* 0x000fc800078e00ff */
[----:B------:R-:W-:Y:S01]  /*0580*/  IMAD R2, R3, R5, R6 ;  /* 0x0000000503027224 */ /* 0x000fe200078e0206 */
[----:B------:R-:W-:Y:S04]  /*0590*/  BAR.SYNC.DEFER_BLOCKING 0x0 ;  /* 0x0000000000007b1d */ /* 0x000fe80000010000 */
[----:B------:R-:W-:-:S13]  /*05a0*/  ISETP.GT.U32.AND P2, PT, R9, R2, PT ;  /* 0x000000020900720c */ /* 0x000fda0003f44070 */
[----:B------:R-:W-:Y:S02]  /*05b0*/  @!P2 IMAD.IADD R2, R2, 0x1, -R9 ;  /* 0x000000010202a824 */ /* 0x000fe400078e0a09 */
[----:B------:R-:W-:Y:S01]  /*05c0*/  @!P2 VIADD R3, R3, 0x1 ;  /* 0x000000010303a836 */ /* 0x000fe20000000000 */
[----:B------:R-:W-:Y:S02]  /*05d0*/  ISETP.NE.AND P2, PT, R4, RZ, PT ;  /* 0x000000ff0400720c */ /* 0x000fe40003f45270 */
[----:B------:R-:W-:Y:S02]  /*05e0*/  ISETP.GE.U32.AND P0, PT, R2, R9, PT ;  /* 0x000000090200720c */ /* 0x000fe40003f06070 */
[----:B------:R-:W-:-:S04]  /*05f0*/  LOP3.LUT R2, R7, R4, RZ, 0x3c, !PT ;  /* 0x0000000407027212 */ /* 0x000fc800078e3cff */
[----:B------:R-:W-:Y:S01]  /*0600*/  ISETP.GE.AND P3, PT, R2, RZ, PT ;  /* 0x000000ff0200720c */ /* 0x000fe20003f66270 */
[----:B------:R-:W-:-:S06]  /*0610*/  VIADD R2, R26, 0x7f ;  /* 0x0000007f1a027836 */ /* 0x000fcc0000000000 */
[----:B------:R-:W-:-:S04]  /*0620*/  @P0 VIADD R3, R3, 0x1 ;  /* 0x0000000103030836 */ /* 0x000fc80000000000 */
[----:B------:R-:W-:Y:S01]  /*0630*/  IMAD.MOV.U32 R5, RZ, RZ, R3 ;  /* 0x000000ffff057224 */ /* 0x000fe200078e0003 */
[----:B------:R-:W-:-:S03]  /*0640*/  SHF.R.S32.HI R3, RZ, 0x1f, R2 ;  /* 0x0000001fff037819 */ /* 0x000fc60000011402 */
[----:B------:R-:W-:Y:S01]  /*0650*/  @!P3 IMAD.MOV R5, RZ, RZ, -R5 ;  /* 0x000000ffff05b224 */ /* 0x000fe200078e0a05 */
[----:B------:R-:W-:Y:S02]  /*0660*/  @!P2 LOP3.LUT R5, RZ, R4, RZ, 0x33, !PT ;  /* 0x00000004ff05a212 */ /* 0x000fe400078e33ff */
[----:B------:R-:W-:-:S03]  /*0670*/  LEA.HI R3, R3, R2, RZ, 0x7 ;  /* 0x0000000203037211 */ /* 0x000fc600078f38ff */
[----:B------:R-:W-:Y:S02]  /*0680*/  IMAD.SHL.U32 R10, R5, 0x8, RZ ;  /* 0x00000008050a7824 */ /* 0x000fe400078e00ff */
[----:B------:R-:W-:-:S03]  /*0690*/  IMAD.MOV R5, RZ, RZ, -R5 ;  /* 0x000000ffff057224 */ /* 0x000fc600078e0a05 */
[----:B------:R-:W-:Y:S01]  /*06a0*/  LEA.HI.SX32 R3, R3, -R10, 0x19 ;  /* 0x8000000a03037211 */ /* 0x000fe200078fcaff */
[----:B------:R-:W-:Y:S02]  /*06b0*/  IMAD R12, R4, R5, R7 ;  /* 0x00000005040c7224 */ /* 0x000fe400078e0207 */
[----:B------:R-:W2:Y:S01]  /*06c0*/  I2F.RP R5, R13 ;  /* 0x0000000d00057306 */ /* 0x000ea20000209400 */
[----:B------:R-:W-:Y:S02]  /*06d0*/  VIMNMX R11, PT, PT, R3, 0x8, PT ;  /* 0x00000008030b7848 */ /* 0x000fe40003fe0100 */
[----:B------:R-:W-:Y:S02]  /*06e0*/  IABS R4, R12 ;  /* 0x0000000c00047213 */ /* 0x000fe40000000000 */
[----:B------:R-:W-:-:S04]  /*06f0*/  IABS R8, R11 ;  /* 0x0000000b00087213 */ /* 0x000fc80000000000 */
[----:B------:R-:W3:Y:S08]  /*0700*/  I2F.RP R6, R8 ;  /* 0x0000000800067306 */ /* 0x000ef00000209400 */
[----:B--2---:R-:W-:Y:S08]  /*0710*/  MUFU.RCP R5, R5 ;  /* 0x0000000500057308 */ /* 0x004ff00000001000 */
[----:B---3--:R-:W2:Y:S02]  /*0720*/  MUFU.RCP R6, R6 ;  /* 0x0000000600067308 */ /* 0x008ea40000001000 */
[----:B--2---:R-:W-:Y:S01]  /*0730*/  VIADD R2, R6, 0xffffffe ;  /* 0x0ffffffe06027836 */ /* 0x004fe20000000000 */
[----:B------:R-:W-:-:S05]  /*0740*/  IABS R6, R11 ;  /* 0x0000000b00067213 */ /* 0x000fca0000000000 */
[----:B------:R2:W3:Y:S02]  /*0750*/  F2I.FTZ.U32.TRUNC.NTZ R3, R2 ;  /* 0x0000000200037305 */ /* 0x0004e4000021f000 */
[----:B--2---:R-:W-:Y:S02]  /*0760*/  IMAD.MOV.U32 R2, RZ, RZ, RZ ;  /* 0x000000ffff027224 */ /* 0x004fe400078e00ff */
[----:B---3--:R-:W-:-:S04]  /*0770*/  IMAD.MOV R9, RZ, RZ, -R3 ;  /* 0x000000ffff097224 */ /* 0x008fc800078e0a03 */
[----:B------:R-:W-:-:S04]  /*0780*/  IMAD R7, R9, R8, RZ ;  /* 0x0000000809077224 */ /* 0x000fc800078e02ff */
[----:B------:R-:W-:Y:S02]  /*0790*/  IMAD.HI.U32 R2, R3, R7, R2 ;  /* 0x0000000703027227 */ /* 0x000fe400078e0002 */
[----:B------:R-:W2:Y:S02]  /*07a0*/  I2F.RP R7, R25 ;  /* 0x0000001900077306 */ /* 0x000ea40000209400 */
[----:B------:R-:W-:Y:S02]  /*07b0*/  IMAD.MOV.U32 R3, RZ, RZ, R4 ;  /* 0x000000ffff037224 */ /* 0x000fe400078e0004 */
[----:B------:R-:W-:Y:S02]  /*07c0*/  IMAD.MOV R4, RZ, RZ, -R6 ;  /* 0x000000ffff047224 */ /* 0x000fe400078e0a06 */
[----:B------:R-:W-:-:S04]  /*07d0*/  IMAD.HI.U32 R2, R2, R3, RZ ;  /* 0x0000000302027227 */ /* 0x000fc800078e00ff */
[----:B------:R-:W-:Y:S01]  /*07e0*/  IMAD R3, R2, R4, R3 ;  /* 0x0000000402037224 */ /* 0x000fe200078e0203 */
[----:B------:R-:W-:Y:S01]  /*07f0*/  LOP3.LUT R4, R12, R11, RZ, 0x3c, !PT ;  /* 0x0000000b0c047212 */ /* 0x000fe200078e3cff */
[----:B------:R-:W-:-:S03]  /*0800*/  VIADD R6, R5, 0xffffffe ;  /* 0x0ffffffe05067836 */ /* 0x000fc60000000000 */
[----:B------:R-:W-:Y:S01]  /*0810*/  ISETP.GT.U32.AND P2, PT, R8, R3, PT ;  /* 0x000000030800720c */ /* 0x000fe20003f44070 */
[----:B--2---:R-:W2:Y:S01]  /*0820*/  MUFU.RCP R7, R7 ;  /* 0x0000000700077308 */ /* 0x004ea20000001000 */
[----:B------:R-:W-:-:S11]  /*0830*/  ISETP.GE.AND P3, PT, R4, RZ, PT ;  /* 0x000000ff0400720c */ /* 0x000fd60003f66270 */
[----:B------:R-:W-:Y:S02]  /*0840*/  @!P2 IMAD.IADD R3, R3, 0x1, -R8 ;  /* 0x000000010303a824 */ /* 0x000fe400078e0a08 */
[----:B------:R-:W-:Y:S01]  /*0850*/  @!P2 VIADD R2, R2, 0x1 ;  /* 0x000000010202a836 */ /* 0x000fe20000000000 */
[----:B------:R-:W-:Y:S02]  /*0860*/  ISETP.NE.AND P2, PT, R11, RZ, PT ;  /* 0x000000ff0b00720c */ /* 0x000fe40003f45270 */
[----:B------:R-:W-:Y:S01]  /*0870*/  ISETP.GE.U32.AND P0, PT, R3, R8, PT ;  /* 0x000000080300720c */ /* 0x000fe20003f06070 */
[----:B--2---:R-:W-:Y:S01]  /*0880*/  VIADD R7, R7, 0xffffffe ;  /* 0x0ffffffe07077836 */ /* 0x004fe20000000000 */
[----:B------:R-:W2:Y:S08]  /*0890*/  F2I.FTZ.U32.TRUNC.NTZ R3, R6 ;  /* 0x0000000600037305 */ /* 0x000eb0000021f000 */
[----:B------:R3:W5:Y:S03]  /*08a0*/  F2I.FTZ.U32.TRUNC.NTZ R5, R7 ;  /* 0x0000000700057305 */ /* 0x000766000021f000 */
[----:B------:R-:W-:-:S04]  /*08b0*/  @P0 VIADD R2, R2, 0x1 ;  /* 0x0000000102020836 */ /* 0x000fc80000000000 */
[----:B------:R-:W-:Y:S02]  /*08c0*/  IMAD.MOV.U32 R8, RZ, RZ, R2 ;  /* 0x000000ffff087224 */ /* 0x000fe400078e0002 */
[----:B--2---:R-:W-:Y:S02]  /*08d0*/  IMAD.MOV R2, RZ, RZ, -R3 ;  /* 0x000000ffff027224 */ /* 0x004fe400078e0a03 */
[----:B------:R-:W-:Y:S01]  /*08e0*/  @!P3 IMAD.MOV R8, RZ, RZ, -R8 ;  /* 0x000000ffff08b224 */ /* 0x000fe200078e0a08 */
[----:B------:R-:W-:Y:S01]  /*08f0*/  @!P2 LOP3.LUT R8, RZ, R11, RZ, 0x33, !PT ;  /* 0x0000000bff08a212 */ /* 0x000fe200078e33ff */
[----:B------:R-:W-:Y:S02]  /*0900*/  IMAD R9, R2, R13, RZ ;  /* 0x0000000d02097224 */ /* 0x000fe400078e02ff */
[----:B------:R-:W-:Y:S02]  /*0910*/  IMAD.MOV.U32 R2, RZ, RZ, RZ ;  /* 0x000000ffff027224 */ /* 0x000fe400078e00ff */
[----:B------:R-:W-:-:S02]  /*0920*/  IMAD.MOV R4, RZ, RZ, -R8 ;  /* 0x000000ffff047224 */ /* 0x000fc400078e0a08 */
[----:B------:R-:W-:Y:S01]  /*0930*/  IMAD.HI.U32 R6, R3, R9, R2 ;  /* 0x0000000903067227 */ /* 0x000fe200078e0002 */
[----:B------:R-:W-:-:S03]  /*0940*/  SHF.R.U32.HI R3, RZ, 0x6, R0 ;  /* 0x00000006ff037819 */ /* 0x000fc60000011600 */
[----:B------:R-:W-:Y:S01]  /*0950*/  IMAD R2, R11, R4, R12 ;  /* 0x000000040b027224 */ /* 0x000fe200078e020c */
[----:B------:R-:W-:Y:S01]  /*0960*/  SGXT.U32 R4, R3, 0x2 ;  /* 0x000000020304781a */ /* 0x000fe20000000000 */
[----:B------:R-:W-:Y:S01]  /*0970*/  IMAD.SHL.U32 R3, R8, 0x40, RZ ;  /* 0x0000004008037824 */ /* 0x000fe200078e00ff */
[----:B------:R-:W-:Y:S01]  /*0980*/  SHF.R.U32.HI R11, RZ, 0x5, R0 ;  /* 0x00000005ff0b7819 */ /* 0x000fe20000011600 */
[----:B---3--:R-:W-:Y:S01]  /*0990*/  IMAD.IADD R7, R10, 0x1, R2 ;  /* 0x000000010a077824 */ /* 0x008fe200078e0202 */
[----:B------:R-:W-:Y:S01]  /*09a0*/  LOP3.LUT R2, R0, 0x7f, RZ, 0xc0, !PT ;  /* 0x0000007f00027812 */ /* 0x000fe200078ec0ff */
[----:B-----5:R-:W-:Y:S01]  /*09b0*/  IMAD.MOV R9, RZ, RZ, -R5 ;  /* 0x000000ffff097224 */ /* 0x020fe200078e0a05 */
[----:B------:R-:W-:Y:S02]  /*09c0*/  LOP3.LUT R8, R3, R4, RZ, 0xfc, !PT ;  /* 0x0000000403087212 */ /* 0x000fe400078efcff */
[----:B------:R-:W-:Y:S01]  /*09d0*/  R2UR UR7, R11 ;  /* 0x000000000b0772ca */ /* 0x000fe200000e0000 */
[----:B------:R-:W-:Y:S01]  /*09e0*/  IMAD.MOV.U32 R4, RZ, RZ, R9 ;  /* 0x000000ffff047224 */ /* 0x000fe200078e0009 */
[C---:B------:R-:W-:Y:S01]  /*09f0*/  LOP3.LUT R14, R8.reuse, 0x4, RZ, 0xfc, !PT ;  /* 0x00000004080e7812 */ /* 0x040fe200078efcff */
[----:B------:R-:W-:Y:S01]  /*0a00*/  IMAD R36, R7, 0x80, R2 ;  /* 0x0000008007247824 */ /* 0x000fe200078e0202 */
[----:B------:R-:W-:Y:S01]  /*0a10*/  LOP3.LUT R15, R8, 0x8, RZ, 0xfc, !PT ;  /* 0x00000008080f7812 */ /* 0x000fe200078efcff */
[----:B------:R-:W-:Y:S01]  /*0a20*/  IMAD R7, R4, R25, RZ ;  /* 0x0000001904077224 */ /* 0x000fe200078e02ff */
[----:B------:R-:W-:Y:S01]  /*0a30*/  IABS R10, R14 ;  /* 0x0000000e000a7213 */ /* 0x000fe20000000000 */
[----:B------:R-:W-:Y:S01]  /*0a40*/  IMAD.MOV.U32 R4, RZ, RZ, RZ ;  /* 0x000000ffff047224 */ /* 0x000fe200078e00ff */
[----:B------:R-:W-:-:S02]  /*0a50*/  IABS R9, R36 ;  /* 0x0000002400097213 */ /* 0x000fc40000000000 */
[----:B------:R-:W-:Y:S01]  /*0a60*/  LOP3.LUT R18, R8, 0x10, RZ, 0xfc, !PT ;  /* 0x0000001008127812 */ /* 0x000fe200078efcff */
[----:B------:R-:W-:Y:S01]  /*0a70*/  IMAD.HI.U32 R7, R5, R7, R4 ;  /* 0x0000000705077227 */ /* 0x000fe200078e0004 */
[----:B------:R-:W-:Y:S01]  /*0a80*/  ISETP.GE.AND P4, PT, R14, RZ, PT ;  /* 0x000000ff0e00720c */ /* 0x000fe20003f86270 */
[----:B------:R-:W-:Y:S01]  /*0a90*/  USHF.L.U32 UR5, UR7, 0x3, URZ ;  /* 0x0000000307057899 */ /* 0x000fe200080006ff */
[----:B------:R-:W-:Y:S01]  /*0aa0*/  LOP3.LUT R19, R8, 0x14, RZ, 0xfc, !PT ;  /* 0x0000001408137812 */ /* 0x000fe200078efcff */
[----:B------:R-:W-:Y:S01]  /*0ab0*/  IMAD.MOV.U32 R5, RZ, RZ, R9 ;  /* 0x000000ffff057224 */ /* 0x000fe200078e0009 */
[----:B------:R-:W-:Y:S01]  /*0ac0*/  IABS R14, R18 ;  /* 0x00000012000e7213 */ /* 0x000fe20000000000 */
[----:B------:R-:W-:Y:S01]  /*0ad0*/  IMAD.HI.U32 R4, R7, R10, RZ ;  /* 0x0000000a07047227 */ /* 0x000fe200078e00ff */
[----:B------:R-:W-:Y:S01]  /*0ae0*/  IABS R16, R19 ;  /* 0x0000001300107213 */ /* 0x000fe20000000000 */
[----:B------:R-:W-:Y:S01]  /*0af0*/  USHF.L.U32 UR4, UR7, 0x15, URZ ;  /* 0x0000001507047899 */ /* 0x000fe200080006ff */
[----:B------:R-:W-:Y:S01]  /*0b00*/  ISETP.GE.AND P5, PT, R15, RZ, PT ;  /* 0x000000ff0f00720c */ /* 0x000fe20003fa6270 */
[----:B------:R-:W-:Y:S01]  /*0b10*/  IMAD.HI.U32 R6, R6, R5, RZ ;  /* 0x0000000506067227 */ /* 0x000fe200078e00ff */
[C---:B------:R-:W-:Y:S01]  /*0b20*/  LOP3.LUT R31, R8.reuse, 0x24, RZ, 0xfc, !PT ;  /* 0x00000024081f7812 */ /* 0x040fe200078efcff */
[----:B------:R-:W-:Y:S01]  /*0b30*/  ULOP3.LUT UR5, UR5, 0x20, URZ, 0xc0, !UPT ;  /* 0x0000002005057892 */ /* 0x000fe2000f8ec0ff */
[C---:B------:R-:W-:Y:S01]  /*0b40*/  LOP3.LUT R35, R8.reuse, 0x30, RZ, 0xfc, !PT ;  /* 0x0000003008237812 */ /* 0x040fe200078efcff */
[----:B------:R-:W-:Y:S01]  /*0b50*/  IMAD.MOV R6, RZ, RZ, -R6 ;  /* 0x000000ffff067224 */ /* 0x000fe200078e0a06 */
[----:B------:R-:W-:Y:S01]  /*0b60*/  IABS R20, R31 ;  /* 0x0000001f00147213 */ /* 0x000fe20000000000 */
[----:B------:R-:W-:Y:S01]  /*0b70*/  IMAD.MOV R9, RZ, RZ, -R4 ;  /* 0x000000ffff097224 */ /* 0x000fe200078e0a04 */
[----:B------:R-:W-:Y:S01]  /*0b80*/  LOP3.LUT R33, R8, 0x28, RZ, 0xfc, !PT ;  /* 0x0000002808217812 */ /* 0x000fe200078efcff */
[----:B------:R-:W-:Y:S01]  /*0b90*/  IMAD R4, R13, R6, R5 ;  /* 0x000000060d047224 */ /* 0x000fe200078e0205 */
[----:B------:R-:W-:Y:S01]  /*0ba0*/  LEA.HI R5, R0, R3, RZ, 0x1a ;  /* 0x0000000300057211 */ /* 0x000fe200078fd0ff */
[----:B------:R-:W-:Y:S01]  /*0bb0*/  IMAD R6, R25, R9, R10 ;  /* 0x0000000919067224 */ /* 0x000fe200078e020a */
[----:B------:R-:W-:Y:S01]  /*0bc0*/  IABS R10, R15 ;  /* 0x0000000f000a7213 */ /* 0x000fe20000000000 */
[----:B------:R-:W-:Y:S01]  /*0bd0*/  ULOP3.LUT UR4, UR4, 0x600000, URZ, 0xc0, !UPT ;  /* 0x0060000004047892 */ /* 0x000fe2000f8ec0ff */
[----:B------:R-:W-:Y:S01]  /*0be0*/  ISETP.GT.U32.AND P0, PT, R13, R4, PT ;  /* 0x000000040d00720c */ /* 0x000fe20003f04070 */
[----:B------:R-:W-:Y:S01]  /*0bf0*/  VIADD R17, R5, 0xc ;  /* 0x0000000c05117836 */ /* 0x000fe20000000000 */
[----:B------:R-:W-:Y:S01]  /*0c00*/  ISETP.GT.U32.AND P2, PT, R25, R6, PT ;  /* 0x000000061900720c */ /* 0x000fe20003f44070 */
[----:B------:R-:W-:Y:S01]  /*0c10*/  IMAD.HI.U32 R9, R7, R10, RZ ;  /* 0x0000000a07097227 */ /* 0x000fe200078e00ff */
[----:B------:R-:W-:Y:S01]  /*0c20*/  IABS R24, R35 ;  /* 0x0000002300187213 */ /* 0x000fe20000000000 */
[----:B------:R-:W-:Y:S01]  /*0c30*/  UIADD3 UR14, UPT, UPT, UR5, UR4, UR12 ;  /* 0x00000004050e7290 */ /* 0x000fe2000fffe00c */
[----:B------:R-:W-:Y:S01]  /*0c40*/  IABS R12, R17 ;  /* 0x00000011000c7213 */ /* 0x000fe20000000000 */
[----:B------:R-:W-:Y:S01]  /*0c50*/  IMAD.MOV R11, RZ, RZ, -R9 ;  /* 0x000000ffff0b7224 */ /* 0x000fe200078e0a09 */
[----:B------:R-:W-:Y:S01]  /*0c60*/  IABS R22, R33 ;  /* 0x0000002100167213 */ /* 0x000fe20000000000 */
[----:B------:R-:W-:Y:S01]  /*0c70*/  VIADD R21, R5, 0x1c ;  /* 0x0000001c05157836 */ /* 0x000fe20000000000 */
[C---:B------:R-:W-:Y:S01]  /*0c80*/  LOP3.LUT R37, R8.reuse, 0x34, RZ, 0xfc, !PT ;  /* 0x0000003408257812 */ /* 0x040fe200078efcff */
[----:B------:R-:W-:Y:S01]  /*0c90*/  IMAD R10, R25, R11, R10 ;  /* 0x0000000b190a7224 */ /* 0x000fe200078e020a */
[----:B------:R-:W-:Y:S01]  /*0ca0*/  LOP3.LUT R39, R8, 0x38, RZ, 0xfc, !PT ;  /* 0x0000003808277812 */ /* 0x000fe200078efcff */
[----:B------:R-:W-:Y:S01]  /*0cb0*/  @!P0 IMAD.IADD R4, R4, 0x1, -R13 ;  /* 0x0000000104048824 */ /* 0x000fe200078e0a0d */
[----:B------:R-:W-:Y:S01]  /*0cc0*/  ISETP.GE.AND P0, PT, R17, RZ, PT ;  /* 0x000000ff1100720c */ /* 0x000fe20003f06270 */
[----:B------:R-:W-:Y:S01]  /*0cd0*/  IMAD.HI.U32 R9, R7, R12, RZ ;  /* 0x0000000c07097227 */ /* 0x000fe200078e00ff */
[----:B------:R-:W-:Y:S01]  /*0ce0*/  ISETP.GT.U32.AND P6, PT, R25, R10, PT ;  /* 0x0000000a1900720c */ /* 0x000fe20003fc4070 */
[----:B------:R-:W-:Y:S01]  /*0cf0*/  UMOV UR5, 0x1 ;  /* 0x0000000100057882 */ /* 0x000fe20000000000 */
[----:B------:R-:W-:Y:S01]  /*0d00*/  LOP3.LUT R17, R8, 0x18, RZ, 0xfc, !PT ;  /* 0x0000001808117812 */ /* 0x000fe200078efcff */
[----:B------:R-:W-:Y:S01]  /*0d10*/  @!P2 IMAD.IADD R6, R6, 0x1, -R25 ;  /* 0x000000010606a824 */ /* 0x000fe200078e0a19 */
[----:B------:R-:W-:Y:S01]  /*0d20*/  ISETP.GT.U32.AND P2, PT, R13, R4, PT ;  /* 0x000000040d00720c */ /* 0x000fe20003f44070 */
[----:B------:R-:W-:Y:S01]  /*0d30*/  IMAD.MOV R9, RZ, RZ, -R9 ;  /* 0x000000ffff097224 */ /* 0x000fe200078e0a09 */
[----:B------:R-:W-:Y:S01]  /*0d40*/  IABS R15, R21 ;  /* 0x00000015000f7213 */ /* 0x000fe20000000000 */
[----:B------:R-:W-:Y:S01]  /*0d50*/  VIADD R34, R5, 0x2c ;  /* 0x0000002c05227836 */ /* 0x000fe20000000000 */
[C---:B------:R-:W-:Y:S01]  /*0d60*/  ISETP.GT.U32.AND P3, PT, R25.reuse, R6, PT ;  /* 0x000000061900720c */ /* 0x040fe20003f64070 */
[----:B------:R-:W-:Y:S01]  /*0d70*/  IMAD R11, R25, R9, R12 ;  /* 0x00000009190b7224 */ /* 0x000fe200078e020c */
[----:B------:R-:W-:Y:S01]  /*0d80*/  IABS R28, R37 ;  /* 0x00000025001c7213 */ /* 0x000fe20000000000 */
[----:B------:R-:W-:Y:S01]  /*0d90*/  IMAD.HI.U32 R9, R7, R14, RZ ;  /* 0x0000000e07097227 */ /* 0x000fe200078e00ff */
[----:B------:R-:W-:-:S03]  /*0da0*/  IABS R30, R39 ;  /* 0x00000027001e7213 */ /* 0x000fc60000000000 */
[----:B------:R-:W-:Y:S02]  /*0db0*/  @!P6 IMAD.IADD R10, R10, 0x1, -R25 ;  /* 0x000000010a0ae824 */ /* 0x000fe400078e0a19 */
[----:B------:R-:W-:-:S03]  /*0dc0*/  IMAD.HI.U32 R12, R7, R16, RZ ;  /* 0x00000010070c7227 */ /* 0x000fc600078e00ff */
[C---:B------:R-:W-:Y:S01]  /*0dd0*/  ISETP.GT.U32.AND P6, PT, R25.reuse, R10, PT ;  /* 0x0000000a1900720c */ /* 0x040fe20003fc4070 */
[----:B------:R-:W-:Y:S02]  /*0de0*/  IMAD.MOV R9, RZ, RZ, -R9 ;  /* 0x000000ffff097224 */ /* 0x000fe400078e0a09 */
[----:B------:R-:W-:Y:S01]  /*0df0*/  @!P2 IMAD.IADD R4, R4, 0x1, -R13 ;  /* 0x000000010404a824 */ /* 0x000fe200078e0a0d */
[C---:B------:R-:W-:Y:S01]  /*0e00*/  ISETP.GT.U32.AND P2, PT, R25.reuse, R11, PT ;  /* 0x0000000b1900720c */ /* 0x040fe20003f44070 */
[----:B------:R-:W-:Y:S02]  /*0e10*/  IMAD.MOV R13, RZ, RZ, -R12 ;  /* 0x000000ffff0d7224 */ /* 0x000fe400078e0a0c */
[C---:B------:R-:W-:Y:S02]  /*0e20*/  IMAD R12, R25.reuse, R9, R14 ;  /* 0x00000009190c7224 */ /* 0x040fe400078e020e */
[--C-:B------:R-:W-:Y:S01]  /*0e30*/  @!P3 IMAD.IADD R6, R6, 0x1, -R25.reuse ;  /* 0x000000010606b824 */ /* 0x100fe200078e0a19 */
[----:B------:R-:W-:Y:S01]  /*0e40*/  ISETP.GE.AND P3, PT, R18, RZ, PT ;  /* 0x000000ff1200720c */ /* 0x000fe20003f66270 */
[C---:B------:R-:W-:Y:S01]  /*0e50*/  IMAD R13, R25.reuse, R13, R16 ;  /* 0x0000000d190d7224 */ /* 0x040fe200078e0210 */
[----:B------:R-:W-:Y:S01]  /*0e60*/  IABS R18, R17 ;  /* 0x0000001100127213 */ /* 0x000fe20000000000 */
[----:B------:R-:W-:Y:S01]  /*0e70*/  @!P6 IMAD.IADD R10, R10, 0x1, -R25 ;  /* 0x000000010a0ae824 */ /* 0x000fe200078e0a19 */
[----:B------:R-:W-:Y:S01]  /*0e80*/  ISETP.GT.U32.AND P6, PT, R25, R12, PT ;  /* 0x0000000c1900720c */ /* 0x000fe20003fc4070 */
[----:B------:R-:W-:-:S02]  /*0e90*/  IMAD.MOV.U32 R16, RZ, RZ, R15 ;  /* 0x000000ffff107224 */ /* 0x000fc400078e000f */
[----:B------:R-:W-:Y:S01]  /*0ea0*/  @!P5 IMAD.MOV R10, RZ, RZ, -R10 ;  /* 0x000000ffff0ad224 */ /* 0x000fe200078e0a0a */
[----:B------:R-:W-:Y:S01]  /*0eb0*/  ISETP.GT.U32.AND P5, PT, R25, R13, PT ;  /* 0x0000000d1900720c */ /* 0x000fe20003fa4070 */
[----:B------:R-:W-:-:S04]  /*0ec0*/  IMAD.HI.U32 R14, R7, R18, RZ ;  /* 0x00000012070e7227 */ /* 0x000fc800078e00ff */
[----:B------:R-:W-:Y:S02]  /*0ed0*/  IMAD.MOV.U32 R9, RZ, RZ, R6 ;  /* 0x000000ffff097224 */ /* 0x000fe400078e0006 */
[----:B------:R-:W-:-:S04]  /*0ee0*/  IMAD.HI.U32 R6, R7, R16, RZ ;  /* 0x0000001007067227 */ /* 0x000fc800078e00ff */
[----:B------:R-:W-:Y:S02]  /*0ef0*/  IMAD.MOV R14, RZ, RZ, -R14 ;  /* 0x000000ffff0e7224 */ /* 0x000fe400078e0a0e */
[----:B------:R-:W-:Y:S02]  /*0f00*/  IMAD.MOV R15, RZ, RZ, -R6 ;  /* 0x000000ffff0f7224 */ /* 0x000fe400078e0a06 */
[----:B------:R-:W-:Y:S02]  /*0f10*/  IMAD R6, R25, R14, R18 ;  /* 0x0000000e19067224 */ /* 0x000fe400078e0212 */
[--C-:B------:R-:W-:Y:S02]  /*0f20*/  @!P6 IMAD.IADD R12, R12, 0x1, -R25.reuse ;  /* 0x000000010c0ce824 */ /* 0x100fe400078e0a19 */
[----:B------:R-:W-:Y:S01]  /*0f30*/  @!P5 IMAD.IADD R13, R13, 0x1, -R25 ;  /* 0x000000010d0dd824 */ /* 0x000fe200078e0a19 */
[C---:B------:R-:W-:Y:S01]  /*0f40*/  ISETP.GT.U32.AND P6, PT, R25.reuse, R6, PT ;  /* 0x000000061900720c */ /* 0x040fe20003fc4070 */
[----:B------:R-:W-:Y:S01]  /*0f50*/  @!P4 IMAD.MOV R9, RZ, RZ, -R9 ;  /* 0x000000ffff09c224 */ /* 0x000fe200078e0a09 */
[C---:B------:R-:W-:Y:S01]  /*0f60*/  ISETP.GT.U32.AND P5, PT, R25.reuse, R12, PT ;  /* 0x0000000c1900720c */ /* 0x040fe20003fa4070 */
[----:B------:R-:W-:Y:S01]  /*0f70*/  IMAD R14, R25, R15, R16 ;  /* 0x0000000f190e7224 */ /* 0x000fe200078e0210 */
[----:B------:R-:W-:Y:S01]  /*0f80*/  ISETP.GE.AND P4, PT, R19, RZ, PT ;  /* 0x000000ff1300720c */ /* 0x000fe20003f86270 */
[----:B------:R-:W-:Y:S01]  /*0f90*/  @!P2 IMAD.IADD R11, R11, 0x1, -R25 ;  /* 0x000000010b0ba824 */ /* 0x000fe200078e0a19 */
[----:B------:R-:W-:Y:S01]  /*0fa0*/  LOP3.LUT R19, R8, 0x20, RZ, 0xfc, !PT ;  /* 0x0000002008137812 */ /* 0x000fe200078efcff */
[----:B------:R-:W-:-:S03]  /*0fb0*/  IMAD.HI.U32 R16, R7, R20, RZ ;  /* 0x0000001407107227 */ /* 0x000fc600078e00ff */
[----:B------:R-:W-:Y:S01]  /*0fc0*/  IABS R18, R19 ;  /* 0x0000001300127213 */ /* 0x000fe20000000000 */
[----:B------:R-:W-:Y:S01]  /*0fd0*/  IMAD.MOV R16, RZ, RZ, -R16 ;  /* 0x000000ffff107224 */ /* 0x000fe200078e0a10 */
[C---:B------:R-:W-:Y:S01]  /*0fe0*/  ISETP.GT.U32.AND P2, PT, R25.reuse, R11, PT ;  /* 0x0000000b1900720c */ /* 0x040fe20003f44070 */
[--C-:B------:R-:W-:Y:S02]  /*0ff0*/  @!P6 IMAD.IADD R6, R6, 0x1, -R25.reuse ;  /* 0x000000010606e824 */ /* 0x100fe400078e0a19 */
[----:B------:R-:W-:Y:S01]  /*1000*/  @!P5 IMAD.IADD R12, R12, 0x1, -R25 ;  /* 0x000000010c0cd824 */ /* 0x000fe200078e0a19 */
[----:B------:R-:W-:Y:S01]  /*1010*/  ISETP.GT.U32.AND P5, PT, R25, R14, PT ;  /* 0x0000000e1900720c */ /* 0x000fe20003fa4070 */
[----:B------:R-:W-:Y:S01]  /*1020*/  IMAD.HI.U32 R15, R7, R18, RZ ;  /* 0x00000012070f7227 */ /* 0x000fe200078e00ff */
[----:B------:R-:W-:-:S03]  /*1030*/  ISETP.GT.U32.AND P6, PT, R25, R6, PT ;  /* 0x000000061900720c */ /* 0x000fc60003fc4070 */
[----:B------:R-:W-:Y:S02]  /*1040*/  IMAD.MOV R15, RZ, RZ, -R15 ;  /* 0x000000ffff0f7224 */ /* 0x000fe400078e0a0f */
[C---:B------:R-:W-:Y:S02]  /*1050*/  IMAD R16, R25.reuse, R16, R20 ;  /* 0x0000001019107224 */ /* 0x040fe400078e0214 */
[----:B------:R-:W-:Y:S02]  /*1060*/  IMAD R15, R25, R15, R18 ;  /* 0x0000000f190f7224 */ /* 0x000fe400078e0212 */
[----:B------:R-:W-:-:S04]  /*1070*/  IMAD.HI.U32 R18, R7, R24, RZ ;  /* 0x0000001807127227 */ /* 0x000fc800078e00ff */
[--C-:B------:R-:W-:Y:S02]  /*1080*/  @!P5 IMAD.IADD R14, R14, 0x1, -R25.reuse ;  /* 0x000000010e0ed824 */ /* 0x100fe400078e0a19 */
[--C-:B------:R-:W-:Y:S01]  /*1090*/  @!P6 IMAD.IADD R6, R6, 0x1, -R25.reuse ;  /* 0x000000010606e824 */ /* 0x100fe200078e0a19 */
[----:B------:R-:W-:Y:S01]  /*10a0*/  ISETP.GT.U32.AND P6, PT, R25, R15, PT ;  /* 0x0000000f1900720c */ /* 0x000fe20003fc4070 */
[----:B------:R-:W-:Y:S01]  /*10b0*/  @!P2 IMAD.IADD R11, R11, 0x1, -R25 ;  /* 0x000000010b0ba824 */ /* 0x000fe200078e0a19 */
[----:B------:R-:W-:Y:S01]  /*10c0*/  ISETP.GT.U32.AND P5, PT, R25, R14, PT ;  /* 0x0000000e1900720c */ /* 0x000fe20003fa4070 */
[----:B------:R-:W-:Y:S01]  /*10d0*/  IMAD.MOV R18, RZ, RZ, -R18 ;  /* 0x000000ffff127224 */ /* 0x000fe200078e0a12 */
[----:B------:R-:W-:Y:S01]  /*10e0*/  ISETP.GE.AND P2, PT, R17, RZ, PT ;  /* 0x000000ff1100720c */ /* 0x000fe20003f46270 */
[----:B------:R-:W-:-:S04]  /*10f0*/  IMAD.HI.U32 R17, R7, R22, RZ ;  /* 0x0000001607117227 */ /* 0x000fc800078e00ff */
[----:B------:R-:W-:Y:S01]  /*1100*/  @!P0 IMAD.MOV R11, RZ, RZ, -R11 ;  /* 0x000000ffff0b8224 */ /* 0x000fe200078e0a0b */
[----:B------:R-:W-:Y:S01]  /*1110*/  ISETP.GT.U32.AND P0, PT, R25, R13, PT ;  /* 0x0000000d1900720c */ /* 0x000fe20003f04070 */
[----:B------:R-:W-:Y:S01]  /*1120*/  @!P3 IMAD.MOV R12, RZ, RZ, -R12 ;  /* 0x000000ffff0cb224 */ /* 0x000fe200078e0a0c */
[----:B------:R-:W-:Y:S01]  /*1130*/  ISETP.GE.AND P3, PT, R19, RZ, PT ;  /* 0x000000ff1300720c */ /* 0x000fe20003f66270 */
[--C-:B------:R-:W-:Y:S02]  /*1140*/  @!P6 IMAD.IADD R15, R15, 0x1, -R25.reuse ;  /* 0x000000010f0fe824 */ /* 0x100fe400078e0a19 */
[----:B------:R-:W-:Y:S01]  /*1150*/  @!P5 IMAD.IADD R14, R14, 0x1, -R25 ;  /* 0x000000010e0ed824 */ /* 0x000fe200078e0a19 */
[C---:B------:R-:W-:Y:S01]  /*1160*/  ISETP.GT.U32.AND P5, PT, R25.reuse, R16, PT ;  /* 0x000000101900720c */ /* 0x040fe20003fa4070 */
[----:B------:R-:W-:Y:S01]  /*1170*/  IMAD.MOV R17, RZ, RZ, -R17 ;  /* 0x000000ffff117224 */ /* 0x000fe200078e0a11 */
[C---:B------:R-:W-:Y:S01]  /*1180*/  ISETP.GT.U32.AND P6, PT, R25.reuse, R15, PT ;  /* 0x0000000f1900720c */ /* 0x040fe20003fc4070 */
[C---:B------:R-:W-:Y:S01]  /*1190*/  IMAD R19, R25.reuse, R18, R24 ;  /* 0x0000001219137224 */ /* 0x040fe200078e0218 */
[----:B------:R-:W-:Y:S01]  /*11a0*/  IABS R24, R34 ;  /* 0x0000002200187213 */ /* 0x000fe20000000000 */
[----:B------:R-:W-:Y:S01]  /*11b0*/  IMAD R17, R25, R17, R22 ;  /* 0x0000001119117224 */ /* 0x000fe200078e0216 */
[----:B------:R-:W-:Y:S01]  /*11c0*/  IABS R22, R8 ;  /* 0x0000000800167213 */ /* 0x000fe20000000000 */
[----:B------:R-:W-:-:S02]  /*11d0*/  VIADD R29, R5, 0x3c ;  /* 0x0000003c051d7836 */ /* 0x000fc40000000000 */
[----:B------:R-:W-:-:S03]  /*11e0*/  IMAD.HI.U32 R18, R7, R28, RZ ;  /* 0x0000001c07127227 */ /* 0x000fc600078e00ff */
[----:B------:R-:W-:Y:S01]  /*11f0*/  IABS R32, R29 ;  /* 0x0000001d00207213 */ /* 0x000fe20000000000 */
[--C-:B------:R-:W-:Y:S01]  /*1200*/  @!P5 IMAD.IADD R16, R16, 0x1, -R25.reuse ;  /* 0x000000011010d824 */ /* 0x100fe200078e0a19 */
[----:B------:R-:W-:Y:S01]  /*1210*/  ISETP.GT.U32.AND P5, PT, R25, R19, PT ;  /* 0x000000131900720c */ /* 0x000fe20003fa4070 */
[--C-:B------:R-:W-:Y:S01]  /*1220*/  @!P6 IMAD.IADD R15, R15, 0x1, -R25.reuse ;  /* 0x000000010f0fe824 */ /* 0x100fe200078e0a19 */
[----:B------:R-:W-:Y:S01]  /*1230*/  ISETP.GT.U32.AND P6, PT, R25, R17, PT ;  /* 0x000000111900720c */ /* 0x000fe20003fc4070 */
[----:B------:R-:W-:Y:S01]  /*1240*/  @!P0 IMAD.IADD R13, R13, 0x1, -R25 ;  /* 0x000000010d0d8824 */ /* 0x000fe200078e0a19 */
[----:B------:R-:W-:Y:S01]  /*1250*/  ISETP.GE.AND P0, PT, R21, RZ, PT ;  /* 0x000000ff1500720c */ /* 0x000fe20003f06270 */
[----:B------:R-:W-:-:S04]  /*1260*/  IMAD.HI.U32 R5, R7, R22, RZ ;  /* 0x0000001607057227 */ /* 0x000fc800078e00ff */
[----:B------:R-:W-:Y:S02]  /*1270*/  IMAD.MOV R21, RZ, RZ, -R18 ;  /* 0x000000ffff157224 */ /* 0x000fe400078e0a12 */
[----:B------:R-:W-:-:S04]  /*1280*/  IMAD.HI.U32 R20, R7, R30, RZ ;  /* 0x0000001e07147227 */ /* 0x000fc800078e00ff */
[----:B------:R-:W-:Y:S02]  /*1290*/  IMAD.MOV R5, RZ, RZ, -R5 ;  /* 0x000000ffff057224 */ /* 0x000fe400078e0a05 */
[----:B------:R-:W-:-:S04]  /*12a0*/  IMAD.HI.U32 R18, R7, R24, RZ ;  /* 0x0000001807127227 */ /* 0x000fc800078e00ff */
[----:B------:R-:W-:-:S04]  /*12b0*/  IMAD.HI.U32 R7, R7, R32, RZ ;  /* 0x0000002007077227 */ /* 0x000fc800078e00ff */
[----:B------:R-:W-:Y:S02]  /*12c0*/  @!P5 IMAD.IADD R19, R19, 0x1, -R25 ;  /* 0x000000011313d824 */ /* 0x000fe400078e0a19 */
[C---:B------:R-:W-:Y:S02]  /*12d0*/  IMAD R5, R25.reuse, R5, R22 ;  /* 0x0000000519057224 */ /* 0x040fe400078e0216 */
[----:B------:R-:W-:Y:S01]  /*12e0*/  IMAD.MOV R23, RZ, RZ, -R20 ;  /* 0x000000ffff177224 */ /* 0x000fe200078e0a14 */
[C---:B------:R-:W-:Y:S01]  /*12f0*/  ISETP.GT.U32.AND P5, PT, R25.reuse, R19, PT ;  /* 0x000000131900720c */ /* 0x040fe20003fa4070 */
[----:B------:R-:W-:Y:S02]  /*1300*/  IMAD.MOV R22, RZ, RZ, -R7 ;  /* 0x000000ffff167224 */ /* 0x000fe400078e0a07 */
[----:B------:R-:W-:Y:S02]  /*1310*/  IMAD R20, R25, R21, R28 ;  /* 0x0000001519147224 */ /* 0x000fe400078e021c */
[----:B------:R-:W-:Y:S01]  /*1320*/  @!P6 IMAD.IADD R17, R17, 0x1, -R25 ;  /* 0x000000011111e824 */ /* 0x000fe200078e0a19 */
[C---:B------:R-:W-:Y:S01]  /*1330*/  ISETP.GT.U32.AND P6, PT, R25.reuse, R5, PT ;  /* 0x000000051900720c */ /* 0x040fe20003fc4070 */
[----:B------:R-:W-:Y:S01]  /*1340*/  IMAD.MOV.U32 R7, RZ, RZ, R6 ;  /* 0x000000ffff077224 */ /* 0x000fe200078e0006 */
[----:B------:R-:W-:Y:S01]  /*1350*/  LOP3.LUT R6, RZ, R27, RZ, 0x33, !PT ;  /* 0x0000001bff067212 */ /* 0x000fe200078e33ff */
[----:B------:R-:W-:Y:S01]  /*1360*/  @!P4 IMAD.MOV R13, RZ, RZ, -R13 ;  /* 0x000000ffff0dc224 */ /* 0x000fe200078e0a0d */
[C---:B------:R-:W-:Y:S01]  /*1370*/  ISETP.GT.U32.AND P4, PT, R25.reuse, R16, PT ;  /* 0x000000101900720c */ /* 0x040fe20003f84070 */
[----:B------:R-:W-:Y:S01]  /*1380*/  @!P2 IMAD.MOV R7, RZ, RZ, -R7 ;  /* 0x000000ffff07a224 */ /* 0x000fe200078e0a07 */
[C---:B------:R-:W-:Y:S01]  /*1390*/  ISETP.GT.U32.AND P2, PT, R25.reuse, R17, PT ;  /* 0x000000111900720c */ /* 0x040fe20003f44070 */
[----:B------:R-:W-:Y:S01]  /*13a0*/  @!P0 IMAD.MOV R14, RZ, RZ, -R14 ;  /* 0x000000ffff0e8224 */ /* 0x000fe200078e0a0e */
[----:B------:R-:W-:Y:S01]  /*13b0*/  ISETP.GT.U32.AND P0, PT, R25, R20, PT ;  /* 0x000000141900720c */ /* 0x000fe20003f04070 */
[----:B------:R-:W-:-:S02]  /*13c0*/  IMAD.MOV R18, RZ, RZ, -R18 ;  /* 0x000000ffff127224 */ /* 0x000fc400078e0a12 */
[C---:B------:R-:W-:Y:S02]  /*13d0*/  IMAD R21, R25.reuse, R23, R30 ;  /* 0x0000001719157224 */ /* 0x040fe400078e021e */
[C---:B------:R-:W-:Y:S02]  /*13e0*/  IMAD R18, R25.reuse, R18, R24 ;  /* 0x0000001219127224 */ /* 0x040fe400078e0218 */
[C---:B------:R-:W-:Y:S02]  /*13f0*/  IMAD R22, R25.reuse, R22, R32 ;  /* 0x0000001619167224 */ /* 0x040fe400078e0220 */
[----:B------:R-:W-:Y:S01]  /*1400*/  @!P3 IMAD.MOV R15, RZ, RZ, -R15 ;  /* 0x000000ffff0fb224 */ /* 0x000fe200078e0a0f */
[C---:B------:R-:W-:Y:S01]  /*1410*/  ISETP.GT.U32.AND P3, PT, R25.reuse, R21, PT ;  /* 0x000000151900720c */ /* 0x040fe20003f64070 */
[--C-:B------:R-:W-:Y:S01]  /*1420*/  @!P4 IMAD.IADD R16, R16, 0x1, -R25.reuse ;  /* 0x000000011010c824 */ /* 0x100fe200078e0a19 */
[----:B------:R-:W-:Y:S01]  /*1430*/  ISETP.GT.U32.AND P4, PT, R25, R22, PT ;  /* 0x000000161900720c */ /* 0x000fe20003f84070 */
[--C-:B------:R-:W-:Y:S01]  /*1440*/  @!P5 IMAD.IADD R19, R19, 0x1, -R25.reuse ;  /* 0x000000011313d824 */ /* 0x100fe200078e0a19 */
[----:B------:R-:W-:Y:S01]  /*1450*/  ISETP.GT.U32.AND P5, PT, R25, R18, PT ;  /* 0x000000121900720c */ /* 0x000fe20003fa4070 */
[--C-:B------:R-:W-:Y:S01]  /*1460*/  @!P2 IMAD.IADD R17, R17, 0x1, -R25.reuse ;  /* 0x000000011111a824 */ /* 0x100fe200078e0a19 */
[----:B------:R-:W-:Y:S01]  /*1470*/  ISETP.GE.AND P2, PT, R31, RZ, PT ;  /* 0x000000ff1f00720c */ /* 0x000fe20003f46270 */
[--C-:B------:R-:W-:Y:S01]  /*1480*/  @!P0 IMAD.IADD R20, R20, 0x1, -R25.reuse ;  /* 0x0000000114148824 */ /* 0x100fe200078e0a19 */
[----:B------:R-:W-:Y:S01]  /*1490*/  ISETP.GE.AND P0, PT, R33, RZ, PT ;  /* 0x000000ff2100720c */ /* 0x000fe20003f06270 */
[----:B------:R-:W-:-:S02]  /*14a0*/  @!P6 IMAD.IADD R5, R5, 0x1, -R25 ;  /* 0x000000010505e824 */ /* 0x000fc400078e0a19 */
[----:B0-----:R-:W-:Y:S02]  /*14b0*/  IMAD R23, R38, R126, RZ ;  /* 0x0000007e26177224 */ /* 0x001fe400078e02ff */
[--C-:B------:R-:W-:Y:S01]  /*14c0*/  @!P3 IMAD.IADD R21, R21, 0x1, -R25.reuse ;  /* 0x000000011515b824 */ /* 0x100fe200078e0a19 */
[C---:B------:R-:W-:Y:S01]  /*14d0*/  ISETP.GT.U32.AND P6, PT, R25.reuse, R5, PT ;  /* 0x000000051900720c */ /* 0x040fe20003fc4070 */
[--C-:B------:R-:W-:Y:S01]  /*14e0*/  @!P4 IMAD.IADD R22, R22, 0x1, -R25.reuse ;  /* 0x000000011616c824 */ /* 0x100fe200078e0a19 */
[C---:B------:R-:W-:Y:S01]  /*14f0*/  ISETP.GT.U32.AND P3, PT, R25.reuse, R20, PT ;  /* 0x000000141900720c */ /* 0x040fe20003f64070 */
[----:B------:R-:W-:Y:S01]  /*1500*/  @!P5 IMAD.IADD R18, R18, 0x1, -R25 ;  /* 0x000000011212d824 */ /* 0x000fe200078e0a19 */
[C---:B------:R-:W-:Y:S01]  /*1510*/  ISETP.GT.U32.AND P4, PT, R25.reuse, R21, PT ;  /* 0x000000151900720c */ /* 0x040fe20003f84070 */
[----:B------:R-:W-:Y:S01]  /*1520*/  @!P2 IMAD.MOV R16, RZ, RZ, -R16 ;  /* 0x000000ffff10a224 */ /* 0x000fe200078e0a10 */
[C---:B------:R-:W-:Y:S01]  /*1530*/  ISETP.GT.U32.AND P2, PT, R25.reuse, R22, PT ;  /* 0x000000161900720c */ /* 0x040fe20003f44070 */
[----:B------:R-:W-:Y:S01]  /*1540*/  @!P0 IMAD.MOV R17, RZ, RZ, -R17 ;  /* 0x000000ffff118224 */ /* 0x000fe200078e0a11 */
[----:B------:R-:W-:Y:S01]  /*1550*/  ISETP.GT.U32.AND P0, PT, R25, R18, PT ;  /* 0x000000121900720c */ /* 0x000fe20003f04070 */
[----:B------:R-:W-:Y:S01]  /*1560*/  IMAD R33, R126, 0x2, R23 ;  /* 0x000000027e217824 */ /* 0x000fe200078e0217 */
[----:B------:R-:W-:-:S03]  /*1570*/  ISETP.GE.AND P5, PT, R35, RZ, PT ;  /* 0x000000ff2300720c */ /* 0x000fc60003fa6270 */
[----:B------:R-:W-:Y:S01]  /*1580*/  @!P6 IMAD.IADD R5, R5, 0x1, -R25 ;  /* 0x000000010505e824 */ /* 0x000fe200078e0a19 */
[----:B------:R-:W-:Y:S01]  /*1590*/  ISETP.GE.AND P6, PT, R8, RZ, PT ;  /* 0x000000ff0800720c */ /* 0x000fe20003fc6270 */
[----:B------:R-:W-:Y:S02]  /*15a0*/  IMAD R59, R126, 0x2, R33 ;  /* 0x000000027e3b7824 */ /* 0x000fe400078e0221 */
[----:B------:R-:W-:Y:S01]  /*15b0*/  @!P3 IMAD.IADD R20, R20, 0x1, -R25 ;  /* 0x000000011414b824 */ /* 0x000fe200078e0a19 */
[----:B------:R-:W-:Y:S01]  /*15c0*/  ISETP.GE.AND P3, PT, R37, RZ, PT ;  /* 0x000000ff2500720c */ /* 0x000fe20003f66270 */
[----:B------:R-:W-:Y:S02]  /*15d0*/  IMAD R73, R126, 0x2, R59 ;  /* 0x000000027e497824 */ /* 0x000fe400078e023b */
[--C-:B------:R-:W-:Y:S01]  /*15e0*/  @!P4 IMAD.IADD R21, R21, 0x1, -R25.reuse ;  /* 0x000000011515c824 */ /* 0x100fe200078e0a19 */
[----:B------:R-:W-:Y:S01]  /*15f0*/  ISETP.GE.AND P4, PT, R34, RZ, PT ;  /* 0x000000ff2200720c */ /* 0x000fe20003f86270 */
[--C-:B------:R-:W-:Y:S01]  /*1600*/  @!P2 IMAD.IADD R22, R22, 0x1, -R25.reuse ;  /* 0x000000011616a824 */ /* 0x100fe200078e0a19 */
[----:B------:R-:W-:Y:S01]  /*1610*/  ISETP.GE.AND P2, PT, R29, RZ, PT ;  /* 0x000000ff1d00720c */ /* 0x000fe20003f46270 */
[----:B------:R-:W-:Y:S01]  /*1620*/  @!P0 IMAD.IADD R18, R18, 0x1, -R25 ;  /* 0x0000000112128824 */ /* 0x000fe200078e0a19 */
[----:B------:R-:W-:Y:S01]  /*1630*/  ISETP.GE.AND P0, PT, R36, RZ, PT ;  /* 0x000000ff2400720c */ /* 0x000fe20003f06270 */
[----:B------:R-:W-:-:S02]  /*1640*/  IMAD R25, R126, 0x2, R73 ;  /* 0x000000027e197824 */ /* 0x000fc400078e0249 */
[----:B------:R-:W-:Y:S01]  /*1650*/  @!P6 IMAD.MOV R5, RZ, RZ, -R5 ;  /* 0x000000ffff05e224 */ /* 0x000fe200078e0a05 */
[----:B------:R-:W-:Y:S01]  /*1660*/  ISETP.GE.AND P6, PT, R39, RZ, PT ;  /* 0x000000ff2700720c */ /* 0x000fe20003fc6270 */
[C---:B------:R-:W-:Y:S02]  /*1670*/  IMAD R37, R126.reuse, 0x2, R25 ;  /* 0x000000027e257824 */ /* 0x040fe400078e0219 */
[----:B------:R-:W-:Y:S01]  /*1680*/  @!P5 IMAD.MOV R19, RZ, RZ, -R19 ;  /* 0x000000ffff13d224 */ /* 0x000fe200078e0a13 */
[----:B------:R-:W-:Y:S01]  /*1690*/  ISETP.NE.AND P5, PT, R27, RZ, PT ;  /* 0x000000ff1b00720c */ /* 0x000fe20003fa5270 */
[----:B------:R-:W-:Y:S02]  /*16a0*/  IMAD R61, R126, 0x2, R37 ;  /* 0x000000027e3d7824 */ /* 0x000fe400078e0225 */
[----:B------:R-:W-:Y:S01]  /*16b0*/  @!P3 IMAD.MOV R20, RZ, RZ, -R20 ;  /* 0x000000ffff14b224 */ /* 0x000fe200078e0a14 */
[----:B------:R-:W-:Y:S01]  /*16c0*/  ISETP.NE.AND P3, PT, R26, RZ, PT ;  /* 0x000000ff1a00720c */ /* 0x000fe20003f65270 */
[----:B------:R-:W-:Y:S01]  /*16d0*/  IMAD R75, R126, 0x2, R61 ;  /* 0x000000027e4b7824 */ /* 0x000fe200078e023d */
[C---:B------:R-:W-:Y:S01]  /*16e0*/  SEL R107, R6.reuse, R13, !P5 ;  /* 0x0000000d066b7207 */ /* 0x040fe20006800000 */
[----:B------:R-:W-:Y:S01]  /*16f0*/  IMAD.MOV.U32 R8, RZ, RZ, R4 ;  /* 0x000000ffff087224 */ /* 0x000fe200078e0004 */
[----:B------:R-:W-:Y:S01]  /*1700*/  SEL R97, R6, R5, !P5 ;  /* 0x0000000506617207 */ /* 0x000fe20006800000 */
[----:B------:R-:W-:Y:S01]  /*1710*/  IMAD R13, R126, 0x2, R75 ;  /* 0x000000027e0d7824 */ /* 0x000fe200078e024b */
[C---:B------:R-:W-:Y:S01]  /*1720*/  SEL R99, R6.reuse, R9, !P5 ;  /* 0x0000000906637207 */ /* 0x040fe20006800000 */
[----:B------:R-:W-:Y:S01]  /*1730*/  @!P6 IMAD.MOV R21, RZ, RZ, -R21 ;  /* 0x000000ffff15e224 */ /* 0x000fe200078e0a15 */
[C---:B------:R-:W-:Y:S01]  /*1740*/  SEL R101, R6.reuse, R10, !P5 ;  /* 0x0000000a06657207 */ /* 0x040fe20006800000 */
[----:B------:R-:W-:Y:S01]  /*1750*/  @!P2 IMAD.MOV R22, RZ, RZ, -R22 ;  /* 0x000000ffff16a224 */ /* 0x000fe200078e0a16 */
[C---:B------:R-:W-:Y:S01]  /*1760*/  SEL R103, R6.reuse, R11, !P5 ;  /* 0x0000000b06677207 */ /* 0x040fe20006800000 */
[----:B------:R-:W-:Y:S01]  /*1770*/  @!P4 IMAD.MOV R18, RZ, RZ, -R18 ;  /* 0x000000ffff12c224 */ /* 0x000fe200078e0a12 */
[----:B------:R-:W-:Y:S01]  /*1780*/  SEL R105, R6, R12, !P5 ;  /* 0x0000000c06697207 */ /* 0x000fe20006800000 */
[----:B-1----:R-:W-:Y:S01]  /*1790*/  VIADD R4, R142, 0x3f ;  /* 0x0000003f8e047836 */ /* 0x002fe20000000000 */
[----:B------:R-:W-:Y:S01]  /*17a0*/  SEL R109, R6, R7, !P5 ;  /* 0x00000007066d7207 */ /* 0x000fe20006800000 */
[----:B------:R-:W-:Y:S01]  /*17b0*/  IMAD R39, R126, 0x2, R13 ;  /* 0x000000027e277824 */ /* 0x000fe200078e020d */
[C---:B------:R-:W-:Y:S01]  /*17c0*/  SEL R111, R6.reuse, R14, !P5 ;  /* 0x0000000e066f7207 */ /* 0x040fe20006800000 */
[----:B------:R-:W-:Y:S01]  /*17d0*/  @!P0 IMAD.MOV R8, RZ, RZ, -R8 ;  /* 0x000000ffff088224 */ /* 0x000fe200078e0a08 */
[----:B------:R-:W-:Y:S01]  /*17e0*/  SEL R113, R6, R15, !P5 ;  /* 0x0000000f06717207 */ /* 0x000fe20006800000 */
[----:B------:R-:W-:Y:S01]  /*17f0*/  IMAD R63, R126, 0x2, R39 ;  /* 0x000000027e3f7824 */ /* 0x000fe200078e0227 */
[----:B------:R-:W-:-:S02]  /*1800*/  SEL R115, R6, R16, !P5 ;  /* 0x0000001006737207 */ /* 0x000fc40006800000 */
[C---:B------:R-:W-:Y:S02]  /*1810*/  SEL R117, R6.reuse, R17, !P5 ;  /* 0x0000001106757207 */ /* 0x040fe40006800000 */
[C---:B------:R-:W-:Y:S02]  /*1820*/  SEL R121, R6.reuse, R19, !P5 ;  /* 0x0000001306797207 */ /* 0x040fe40006800000 */
[C---:B------:R-:W-:Y:S02]  /*1830*/  SEL R123, R6.reuse, R20, !P5 ;  /* 0x00000014067b7207 */ /* 0x040fe40006800000 */
[C---:B------:R-:W-:Y:S02]  /*1840*/  SEL R125, R6.reuse, R21, !P5 ;  /* 0x00000015067d7207 */ /* 0x040fe40006800000 */
[C---:B------:R-:W-:Y:S02]  /*1850*/  SEL R119, R6.reuse, R18, !P5 ;  /* 0x0000001206777207 */ /* 0x040fe40006800000 */
[----:B------:R-:W-:-:S02]  /*1860*/  SEL R95, R6, R22, !P5 ;  /* 0x00000016065f7207 */ /* 0x000fc40006800000 */
[----:B------:R-:W-:Y:S02]  /*1870*/  @!P3 LOP3.LUT R8, RZ, R26, RZ, 0x33, !PT ;  /* 0x0000001aff08b212 */ /* 0x000fe400078e33ff */
[----:B------:R-:W-:Y:S02]  /*1880*/  LOP3.LUT P2, RZ, R0, 0xff, RZ, 0xc0, !PT ;  /* 0x000000ff00ff7812 */ /* 0x000fe4000784c0ff */
[----:B------:R-:W-:Y:S02]  /*1890*/  ISETP.GT.AND P0, PT, R4, 0x3f, PT ;  /* 0x0000003f0400780c */ /* 0x000fe40003f04270 */
[----:B------:R-:W-:Y:S01]  /*18a0*/  LOP3.LUT R5, R38, 0x8, RZ, 0xfc, !PT ;  /* 0x0000000826057812 */ /* 0x000fe200078efcff */
[----:B----4-:R-:W-:Y:S10]  /*18b0*/  @P1 BRA `(.L_x_5) ;  /* 0x0000000000181947 */ /* 0x010ff40003800000 */
[----:B------:R-:W-:Y:S01]  /*18c0*/  ELECT P3, URZ, PT ;  /* 0x0000000000ff782f */ /* 0x000fe20003860000 */
[----:B------:R-:W-:Y:S01]  /*18d0*/  IMAD.MOV.U32 R6, RZ, RZ, 0x1 ;  /* 0x00000001ff067424 */ /* 0x000fe200078e00ff */
[----:B------:R-:W-:Y:S01]  /*18e0*/  UMOV UR4, 0x40 ;  /* 0x0000004000047882 */ /* 0x000fe20000000000 */
[----:B------:R-:W-:Y:S01]  /*18f0*/  UVIRTCOUNT.DEALLOC.SMPOOL 0x80 ;  /* 0x000000800000784c */ /* 0x000fe20000000000 */
[----:B------:R-:W-:-:S09]  /*1900*/  ULEA UR4, UR6, UR4, 0x18 ;  /* 0x0000000406047291 */ /* 0x000fd2000f8ec0ff */
[----:B------:R0:W-:Y:S03]  /*1910*/  @P3 STS.U8 [UR4], R6 ;  /* 0x00000006ff003988 */ /* 0x0001e60008000004 */
.L_x_5:
[----:B------:R-:W-:Y:S01]  /*1920*/  STTM.x32 tmem[UR14], RZ ;  /* 0x000000ff000079ed */ /* 0x000fe200082c000e */
[----:B------:R-:W1:Y:S02]  /*1930*/  FENCE.VIEW.ASYNC.T ;  /* 0x00000000000073c6 */ /* 0x000e640000000200 */
[----:B-1----:R-:W-:Y:S01]  /*1940*/  VOTEU.ALL UP0, P2 ;  /* 0x0000000000ff7886 */ /* 0x002fe20001000000 */
[----:B0-----:R-:W-:Y:S01]  /*1950*/  IMAD R6, R8, UR16, RZ ;  /* 0x0000001008067c24 */ /* 0x001fe2000f8e02ff */
[----:B------:R-:W-:Y:S01]  /*1960*/  VOTEU.ALL UP1, P2 ;  /* 0x0000000000ff7886 */ /* 0x000fe20001020000 */
[----:B------:R-:W-:Y:S01]  /*1970*/  IMAD R77, R126, 0x2, R63 ;  /* 0x000000027e4d7824 */ /* 0x000fe200078e023f */
[----:B------:R-:W-:Y:S01]  /*1980*/  ISETP.LT.AND P4, PT, R38, R142, P0 ;  /* 0x0000008e2600720c */ /* 0x000fe20000781270 */
[----:B------:R-:W0:Y:S01]  /*1990*/  LDCU UR4, c[0x0][0x3b0] ;  /* 0x00007600ff0477ac */ /* 0x000e220008000800 */
[----:B------:R-:W-:-:S04]  /*19a0*/  @!UP0 UIADD3 UR16, UPT, UPT, -UR5, 0x100000, URZ ;  /* 0x0010000005108890 */ /* 0x000fc8000fffe1ff */
[----:B------:R-:W-:Y:S02]  /*19b0*/  @!UP0 USHF.L.U32 UR17, UR16, 0xb, URZ ;  /* 0x0000000b10118899 */ /* 0x000fe400080006ff */
[----:B------:R-:W-:Y:S01]  /*19c0*/  @!UP0 USHF.L.U32 UR16, UR16, 0x1, URZ ;  /* 0x0000000110108899 */ /* 0x000fe200080006ff */
[----:B------:R-:W-:Y:S01]  /*19d0*/  BAR.SYNC.DEFER_BLOCKING 0x0 ;  /* 0x0000000000007b1d */ /* 0x000fe20000010000 */
[----:B------:R-:W-:Y:S01]  /*19e0*/  IMAD R15, R126, 0x2, R77 ;  /* 0x000000027e0f7824 */ /* 0x000fe200078e024d */
[----:B------:R-:W-:Y:S02]  /*19f0*/  IADD3 R86, P5, PT, R6, UR8, RZ ;  /* 0x0000000806567c10 */ /* 0x000fe4000ffbe0ff */
[----:B------:R-:W-:Y:S01]  /*1a00*/  ISETP.LT.AND P3, PT, R5, R142, P0 ;  /* 0x0000008e0500720c */ /* 0x000fe20000761270 */
[----:B------:R-:W-:Y:S01]  /*1a10*/  IMAD R45, R126, 0x2, R15 ;  /* 0x000000027e2d7824 */ /* 0x000fe200078e020f */
[----:B------:R-:W-:Y:S02]  /*1a20*/  LEA.HI.X.SX32 R90, R6, UR9, 0x1, P5 ;  /* 0x00000009065a7c11 */ /* 0x000fe4000a8f0eff */
[----:B------:R-:W-:Y:S01]  /*1a30*/  IADD3 R6, P5, PT, R23, R86, RZ ;  /* 0x0000005617067210 */ /* 0x000fe20007fbe0ff */
[----:B------:R-:W-:-:S03]  /*1a40*/  IMAD R65, R126, 0x2, R45 ;  /* 0x000000027e417824 */ /* 0x000fc600078e022d */
[----:B------:R-:W-:Y:S01]  /*1a50*/  LEA.HI.X.SX32 R7, R23, R90, 0x1, P5 ;  /* 0x0000005a17077211 */ /* 0x000fe200028f0eff */
[C---:B------:R-:W-:Y:S01]  /*1a60*/  IMAD R79, R126.reuse, 0x2, R65 ;  /* 0x000000027e4f7824 */ /* 0x040fe200078e0241 */
[----:B------:R-:W1:Y:S02]  /*1a70*/  FENCE.VIEW.ASYNC.S ;  /* 0x00000000000073c6 */ /* 0x000e640000000000 */
[----:B-1----:R1:W2:Y:S02]  /*1a80*/  @!UP1 SYNCS.EXCH.64 URZ, [UR15], UR16 ;  /* 0x000000100fff95b2 */ /* 0x0022a40008000100 */
[----:B--2---:R-:W-:Y:S01]  /*1a90*/  BAR.SYNC.DEFER_BLOCKING 0x0 ;  /* 0x0000000000007b1d */ /* 0x004fe20000010000 */
[----:B------:R-:W-:Y:S01]  /*1aa0*/  IMAD R21, R126, 0x2, R79 ;  /* 0x000000027e157824 */ /* 0x000fe200078e024f */
[----:B------:R-:W-:-:S03]  /*1ab0*/  LOP3.LUT R9, R38, 0x10, RZ, 0xfc, !PT ;  /* 0x0000001026097812 */ /* 0x000fc600078efcff */
[C---:B------:R-:W-:Y:S01]  /*1ac0*/  IMAD R51, R126.reuse, 0x2, R21 ;  /* 0x000000027e337824 */ /* 0x040fe200078e0215 */
[----:B------:R-:W-:Y:S02]  /*1ad0*/  ISETP.LT.AND P5, PT, R9, R142, P0 ;  /* 0x0000008e0900720c */ /* 0x000fe400007a1270 */
[----:B------:R-:W-:Y:S01]  /*1ae0*/  PRMT R144, RZ, 0x7610, R144 ;  /* 0x00007610ff907816 */ /* 0x000fe20000000090 */
[----:B------:R-:W-:Y:S01]  /*1af0*/  IMAD R67, R126, 0x2, R51 ;  /* 0x000000027e437824 */ /* 0x000fe200078e0233 */
[-C--:B------:R-:W-:Y:S01]  /*1b00*/  IADD3 R12, P6, PT, R13, R86.reuse, RZ ;  /* 0x000000560d0c7210 */ /* 0x080fe20007fde0ff */
[----:B------:R-:W2:Y:S01]  /*1b10*/  @P4 LDG.E.U8 R140, desc[UR26][R6.64] ;  /* 0x0000001a068c4981 */ /* 0x000ea2000c1e1100 */
[C---:B------:R-:W-:Y:S02]  /*1b20*/  IADD3 R8, P4, PT, R25.reuse, R86, RZ ;  /* 0x0000005619087210 */ /* 0x040fe40007f9e0ff */
[----:B------:R-:W-:Y:S02]  /*1b30*/  LOP3.LUT R10, R38, 0x18, RZ, 0xfc, !PT ;  /* 0x00000018260a7812 */ /* 0x000fe400078efcff */
[-C--:B------:R-:W-:Y:S01]  /*1b40*/  LEA.HI.X.SX32 R11, R25, R90.reuse, 0x1, P4 ;  /* 0x0000005a190b7211 */ /* 0x080fe200020f0eff */
[----:B------:R-:W-:Y:S01]  /*1b50*/  @P3 IMAD.MOV.U32 R16, RZ, RZ, R8 ;  /* 0x000000ffff103224 */ /* 0x000fe200078e0008 */
[----:B------:R-:W-:Y:S01]  /*1b60*/  PRMT R148, RZ, 0x7610, R148 ;  /* 0x00007610ff947816 */ /* 0x000fe20000000094 */
[----:B------:R-:W-:Y:S01]  /*1b70*/  IMAD R81, R126, 0x2, R67 ;  /* 0x000000027e517824 */ /* 0x000fe200078e0243 */
[----:B------:R-:W-:Y:S01]  /*1b80*/  LEA.HI.X.SX32 R13, R13, R90, 0x1, P6 ;  /* 0x0000005a0d0d7211 */ /* 0x000fe200030f0eff */
[----:B------:R-:W-:Y:S01]  /*1b90*/  @P3 IMAD.MOV.U32 R17, RZ, RZ, R11 ;  /* 0x000000ffff113224 */ /* 0x000fe200078e000b */
[----:B------:R-:W-:Y:S01]  /*1ba0*/  ISETP.LT.AND P4, PT, R10, R142, P0 ;  /* 0x0000008e0a00720c */ /* 0x000fe20000781270 */
[----:B------:R-:W-:-:S02]  /*1bb0*/  IMAD R23, R126, 0x2, R81 ;  /* 0x000000027e177824 */ /* 0x000fc400078e0251 */
[----:B------:R-:W3:Y:S04]  /*1bc0*/  @P5 LDG.E.U8 R148, desc[UR26][R12.64] ;  /* 0x0000001a0c945981 */ /* 0x000ee8000c1e1100 */
[----:B------:R4:W5:Y:S01]  /*1bd0*/  @P3 LDG.E.U8 R144, desc[UR26][R16.64] ;  /* 0x0000001a10903981 */ /* 0x000962000c1e1100 */
[C---:B------:R-:W-:Y:S01]  /*1be0*/  IADD3 R14, P3, PT, R15.reuse, R86, RZ ;  /* 0x000000560f0e7210 */ /* 0x040fe20007f7e0ff */
[----:B------:R-:W-:Y:S01]  /*1bf0*/  IMAD R55, R126, 0x2, R23 ;  /* 0x000000027e377824 */ /* 0x000fe200078e0217 */
[----:B------:R-:W-:Y:S02]  /*1c00*/  PRMT R146, RZ, 0x7610, R146 ;  /* 0x00007610ff927816 */ /* 0x000fe40000000092 */
[----:B------:R-:W-:Y:S02]  /*1c10*/  LEA.HI.X.SX32 R15, R15, R90, 0x1, P3 ;  /* 0x0000005a0f0f7211 */ /* 0x000fe400018f0eff */
[----:B----4-:R-:W-:Y:S01]  /*1c20*/  LOP3.LUT R16, R38, 0x20, RZ, 0xfc, !PT ;  /* 0x0000002026107812 */ /* 0x010fe200078efcff */
[----:B------:R-:W-:Y:S01]  /*1c30*/  IMAD R69, R126, 0x2, R55 ;  /* 0x000000027e457824 */ /* 0x000fe200078e0237 */
[----:B------:R-:W-:Y:S01]  /*1c40*/  IADD3 R18, P3, PT, R21, R86, RZ ;  /* 0x0000005615127210 */ /* 0x000fe20007f7e0ff */
[----:B------:R-:W4:Y:S01]  /*1c50*/  @P4 LDG.E.U8 R146, desc[UR26][R14.64] ;  /* 0x0000001a0e924981 */ /* 0x000f22000c1e1100 */
[----:B------:R-:W-:-:S02]  /*1c60*/  ISETP.LT.AND P5, PT, R16, R142, P0 ;  /* 0x0000008e1000720c */ /* 0x000fc400007a1270 */
[----:B------:R-:W-:Y:S01]  /*1c70*/  LEA.HI.X.SX32 R21, R21, R90, 0x1, P3 ;  /* 0x0000005a15157211 */ /* 0x000fe200018f0eff */
[----:B------:R-:W-:Y:S01]  /*1c80*/  IMAD R83, R126, 0x2, R69 ;  /* 0x000000027e537824 */ /* 0x000fe200078e0245 */
[----:B------:R-:W-:Y:S02]  /*1c90*/  LOP3.LUT R19, R38, 0x30, RZ, 0xfc, !PT ;  /* 0x0000003026137812 */ /* 0x000fe400078efcff */
[----:B------:R-:W-:Y:S01]  /*1ca0*/  PRMT R150, RZ, 0x7610, R150 ;  /* 0x00007610ff967816 */ /* 0x000fe20000000096 */
[----:B------:R-:W-:Y:S01]  /*1cb0*/  IMAD R25, R126, 0x2, R83 ;  /* 0x000000027e197824 */ /* 0x000fe200078e0253 */
[----:B------:R-:W-:-:S05]  /*1cc0*/  ISETP.LT.AND P3, PT, R19, R142, P0 ;  /* 0x0000008e1300720c */ /* 0x000fca0000761270 */
[----:B------:R-:W-:Y:S02]  /*1cd0*/  @P5 IMAD.MOV.U32 R28, RZ, RZ, R18 ;  /* 0x000000ffff1c5224 */ /* 0x000fe400078e0012 */
[----:B------:R-:W-:Y:S01]  /*1ce0*/  @P5 IMAD.MOV.U32 R29, RZ, RZ, R21 ;  /* 0x000000ffff1d5224 */ /* 0x000fe200078e0015 */
[----:B------:R-:W-:-:S04]  /*1cf0*/  LOP3.LUT R17, R38, 0x28, RZ, 0xfc, !PT ;  /* 0x0000002826117812 */ /* 0x000fc800078efcff */
[----:B------:R0:W2:Y:S01]  /*1d00*/  @P5 LDG.E.U8 R150, desc[UR26][R28.64] ;  /* 0x0000001a1c965981 */ /* 0x0000a2000c1e1100 */
[----:B------:R-:W-:Y:S01]  /*1d10*/  IADD3 R22, P5, PT, R25, R86, RZ ;  /* 0x0000005619167210 */ /* 0x000fe20007fbe0ff */
[----:B------:R-:W-:Y:S01]  /*1d20*/  IMAD R57, R126, 0x2, R25 ;  /* 0x000000027e397824 */ /* 0x000fe200078e0219 */
[----:B------:R-:W-:Y:S02]  /*1d30*/  ISETP.LT.AND P4, PT, R17, R142, P0 ;  /* 0x0000008e1100720c */ /* 0x000fe40000781270 */
[----:B------:R-:W-:Y:S02]  /*1d40*/  LEA.HI.X.SX32 R25, R25, R90, 0x1, P5 ;  /* 0x0000005a19197211 */ /* 0x000fe400028f0eff */
[----:B------:R-:W-:Y:S02]  /*1d50*/  IADD3 R20, P6, PT, R23, R86, RZ ;  /* 0x0000005617147210 */ /* 0x000fe40007fde0ff */
[----:B------:R-:W-:Y:S01]  /*1d60*/  LOP3.LUT R26, R38, 0x2, RZ, 0xfc, !PT ;  /* 0x00000002261a7812 */ /* 0x000fe200078efcff */
[----:B------:R-:W-:Y:S01]  /*1d70*/  IMAD R71, R126, 0x2, R57 ;  /* 0x000000027e477824 */ /* 0x000fe200078e0239 */
[----:B------:R-:W-:Y:S01]  /*1d80*/  PRMT R154, RZ, 0x7610, R154 ;  /* 0x00007610ff9a7816 */ /* 0x000fe2000000009a */
[----:B------:R-:W-:-:S02]  /*1d90*/  @P3 IMAD.MOV.U32 R34, RZ, RZ, R22 ;  /* 0x000000ffff223224 */ /* 0x000fc400078e0016 */
[----:B------:R-:W-:Y:S01]  /*1da0*/  @P3 IMAD.MOV.U32 R35, RZ, RZ, R25 ;  /* 0x000000ffff233224 */ /* 0x000fe200078e0019 */
[----:B------:R-:W-:Y:S02]  /*1db0*/  LEA.HI.X.SX32 R23, R23, R90, 0x1, P6 ;  /* 0x0000005a17177211 */ /* 0x000fe400030f0eff */
[----:B------:R-:W-:Y:S01]  /*1dc0*/  ISETP.LT.AND P5, PT, R26, R142, P0 ;  /* 0x0000008e1a00720c */ /* 0x000fe200007a1270 */
[----:B------:R-:W-:Y:S01]  /*1dd0*/  IMAD R85, R126, 0x2, R71 ;  /* 0x000000027e557824 */ /* 0x000fe200078e0247 */
[----:B------:R-:W-:Y:S01]  /*1de0*/  LOP3.LUT R24, R38, 0x38, RZ, 0xfc, !PT ;  /* 0x0000003826187812 */ /* 0x000fe200078efcff */
[----:B------:R-:W2:Y:S01]  /*1df0*/  @P3 LDG.E.U8 R154, desc[UR26][R34.64] ;  /* 0x0000001a229a3981 */ /* 0x000ea2000c1e1100 */
[----:B------:R-:W-:Y:S01]  /*1e00*/  PRMT R152, RZ, 0x7610, R152 ;  /* 0x00007610ff987816 */ /* 0x000fe20000000098 */
[----:B0-----:R-:W-:Y:S01]  /*1e10*/  @P4 IMAD.MOV.U32 R28, RZ, RZ, R20 ;  /* 0x000000ffff1c4224 */ /* 0x001fe200078e0014 */
[C---:B------:R-:W-:Y:S01]  /*1e20*/  IADD3 R30, P3, PT, R33.reuse, R86, RZ ;  /* 0x00000056211e7210 */ /* 0x040fe20007f7e0ff */
[----:B------:R-:W-:Y:S01]  /*1e30*/  @P4 IMAD.MOV.U32 R29, RZ, RZ, R23 ;  /* 0x000000ffff1d4224 */ /* 0x000fe200078e0017 */
[----:B------:R-:W-:Y:S01]  /*1e40*/  ISETP.LT.AND P6, PT, R24, R142, P0 ;  /* 0x0000008e1800720c */ /* 0x000fe200007c1270 */
[----:B------:R-:W-:Y:S01]  /*1e50*/  IMAD R87, R126, 0x2, R85 ;  /* 0x000000027e577824 */ /* 0x000fe200078e0255 */
[----:B------:R-:W-:-:S02]  /*1e60*/  LEA.HI.X.SX32 R33, R33, R90, 0x1, P3 ;  /* 0x0000005a21217211 */ /* 0x000fc400018f0eff */
[----:B------:R0:W2:Y:S01]  /*1e70*/  @P4 LDG.E.U8 R152, desc[UR26][R28.64] ;  /* 0x0000001a1c984981 */ /* 0x0000a2000c1e1100 */
[C---:B------:R-:W-:Y:S01]  /*1e80*/  LOP3.LUT R31, R38.reuse, 0x12, RZ, 0xfc, !PT ;  /* 0x00000012261f7812 */ /* 0x040fe200078efcff */
[----:B------:R-:W-:Y:S01]  /*1e90*/  @P5 IMAD.MOV.U32 R42, RZ, RZ, R30 ;  /* 0x000000ffff2a5224 */ /* 0x000fe200078e001e */
[----:B------:R-:W-:Y:S01]  /*1ea0*/  PRMT R141, RZ, 0x7610, R141 ;  /* 0x00007610ff8d7816 */ /* 0x000fe2000000008d */
[----:B------:R-:W-:Y:S01]  /*1eb0*/  @P5 IMAD.MOV.U32 R43, RZ, RZ, R33 ;  /* 0x000000ffff2b5224 */ /* 0x000fe200078e0021 */
[----:B------:R-:W-:Y:S02]  /*1ec0*/  LOP3.LUT R27, R38, 0xa, RZ, 0xfc, !PT ;  /* 0x0000000a261b7812 */ /* 0x000fe400078efcff */
[----:B------:R-:W-:Y:S02]  /*1ed0*/  PRMT R156, RZ, 0x7610, R156 ;  /* 0x00007610ff9c7816 */ /* 0x000fe4000000009c */
[----:B0-----:R-:W-:Y:S01]  /*1ee0*/  IADD3 R28, P4, PT, R87, R86, RZ ;  /* 0x00000056571c7210 */ /* 0x001fe20007f9e0ff */
[----:B------:R0:W2:Y:S01]  /*1ef0*/  @P5 LDG.E.U8 R141, desc[UR26][R42.64] ;  /* 0x0000001a2a8d5981 */ /* 0x0000a2000c1e1100 */
[----:B------:R-:W-:-:S02]  /*1f00*/  ISETP.LT.AND P3, PT, R31, R142, P0 ;  /* 0x0000008e1f00720c */ /* 0x000fc40000761270 */
[----:B------:R-:W-:Y:S02]  /*1f10*/  LEA.HI.X.SX32 R29, R87, R90, 0x1, P4 ;  /* 0x0000005a571d7211 */ /* 0x000fe400020f0eff */
[----:B------:R-:W-:Y:S02]  /*1f20*/  ISETP.LT.AND P4, PT, R27, R142, P0 ;  /* 0x0000008e1b00720c */ /* 0x000fe40000781270 */
[-C--:B------:R-:W-:Y:S01]  /*1f30*/  IADD3 R34, P5, PT, R39, R86.reuse, RZ ;  /* 0x0000005627227210 */ /* 0x080fe20007fbe0ff */
[----:B------:R-:W2:Y:S01]  /*1f40*/  @P6 LDG.E.U8 R156, desc[UR26][R28.64] ;  /* 0x0000001a1c9c6981 */ /* 0x000ea2000c1e1100 */
[----:B------:R-:W-:Y:S02]  /*1f50*/  IADD3 R32, P6, PT, R37, R86, RZ ;  /* 0x0000005625207210 */ /* 0x000fe40007fde0ff */
[----:B------:R-:W-:Y:S02]  /*1f60*/  LEA.HI.X.SX32 R39, R39, R90, 0x1, P5 ;  /* 0x0000005a27277211 */ /* 0x000fe400028f0eff */
[----:B------:R-:W-:-:S02]  /*1f70*/  LOP3.LUT R40, R38, 0x22, RZ, 0xfc, !PT ;  /* 0x0000002226287812 */ /* 0x000fc400078efcff */
[----:B------:R-:W-:Y:S01]  /*1f80*/  LEA.HI.X.SX32 R35, R37, R90, 0x1, P6 ;  /* 0x0000005a25237211 */ /* 0x000fe200030f0eff */
[----:B------:R-:W-:Y:S01]  /*1f90*/  @P3 IMAD.MOV.U32 R48, RZ, RZ, R34 ;  /* 0x000000ffff303224 */ /* 0x000fe200078e0022 */
[----:B------:R-:W-:Y:S01]  /*1fa0*/  PRMT R145, RZ, 0x7610, R145 ;  /* 0x00007610ff917816 */ /* 0x000fe20000000091 */
[----:B------:R-:W-:Y:S01]  /*1fb0*/  @P3 IMAD.MOV.U32 R49, RZ, RZ, R39 ;  /* 0x000000ffff313224 */ /* 0x000fe200078e0027 */
[----:B------:R-:W-:Y:S01]  /*1fc0*/  ISETP.LT.AND P5, PT, R40, R142, P0 ;  /* 0x0000008e2800720c */ /* 0x000fe200007a1270 */
[----:B------:R-:W-:Y:S01]  /*1fd0*/  @P4 IMAD.MOV.U32 R46, RZ, RZ, R32 ;  /* 0x000000ffff2e4224 */ /* 0x000fe200078e0020 */
[----:B------:R-:W-:Y:S01]  /*1fe0*/  PRMT R143, RZ, 0x7610, R143 ;  /* 0x00007610ff8f7816 */ /* 0x000fe2000000008f */
[----:B------:R-:W-:Y:S01]  /*1ff0*/  @P4 IMAD.MOV.U32 R47, RZ, RZ, R35 ;  /* 0x000000ffff2f4224 */ /* 0x000fe200078e0023 */
[-C--:B------:R-:W-:Y:S01]  /*2000*/  IADD3 R44, P6, PT, R51, R86.reuse, RZ ;  /* 0x00000056332c7210 */ /* 0x080fe20007fde0ff */
[----:B------:R-:W2:Y:S01]  /*2010*/  @P3 LDG.E.U8 R145, desc[UR26][R48.64] ;  /* 0x0000001a30913981 */ /* 0x000ea2000c1e1100 */
[----:B0-----:R-:W-:-:S02]  /*2020*/  IADD3 R42, P3, PT, R45, R86, RZ ;  /* 0x000000562d2a7210 */ /* 0x001fc40007f7e0ff */
[----:B------:R-:W-:Y:S01]  /*2030*/  LOP3.LUT R41, R38, 0x2a, RZ, 0xfc, !PT ;  /* 0x0000002a26297812 */ /* 0x000fe200078efcff */
[----:B------:R0:W2:Y:S01]  /*2040*/  @P4 LDG.E.U8 R143, desc[UR26][R46.64] ;  /* 0x0000001a2e8f4981 */ /* 0x0000a2000c1e1100 */
[----:B------:R-:W-:Y:S02]  /*2050*/  LEA.HI.X.SX32 R43, R45, R90, 0x1, P3 ;  /* 0x0000005a2d2b7211 */ /* 0x000fe400018f0eff */
[----:B------:R-:W-:Y:S01]  /*2060*/  ISETP.LT.AND P3, PT, R41, R142, P0 ;  /* 0x0000008e2900720c */ /* 0x000fe20000761270 */
[----:B------:R-:W-:Y:S01]  /*2070*/  @P5 IMAD.MOV.U32 R52, RZ, RZ, R44 ;  /* 0x000000ffff345224 */ /* 0x000fe200078e002c */
[----:B------:R-:W-:Y:S02]  /*2080*/  PRMT R149, RZ, 0x7610, R149 ;  /* 0x00007610ff957816 */ /* 0x000fe40000000095 */
[----:B0-----:R-:W-:Y:S02]  /*2090*/  LEA.HI.X.SX32 R47, R51, R90, 0x1, P6 ;  /* 0x0000005a332f7211 */ /* 0x001fe400030f0eff */
[----:B------:R-:W-:-:S03]  /*20a0*/  IADD3 R46, P6, PT, R55, R86, RZ ;  /* 0x00000056372e7210 */ /* 0x000fc60007fde0ff */
[----:B------:R-:W-:Y:S01]  /*20b0*/  @P5 IMAD.MOV.U32 R53, RZ, RZ, R47 ;  /* 0x000000ffff355224 */ /* 0x000fe200078e002f */
[----:B------:R-:W-:-:S04]  /*20c0*/  LEA.HI.X.SX32 R49, R55, R90, 0x1, P6 ;  /* 0x0000005a37317211 */ /* 0x000fc800030f0eff */
[----:B------:R-:W2:Y:S01]  /*20d0*/  @P5 LDG.E.U8 R149, desc[UR26][R52.64] ;  /* 0x0000001a34955981 */ /* 0x000ea2000c1e1100 */
[C---:B------:R-:W-:Y:S01]  /*20e0*/  IADD3 R48, P5, PT, R57.reuse, R86, RZ ;  /* 0x0000005639307210 */ /* 0x040fe20007fbe0ff */
[----:B------:R-:W-:Y:S01]  /*20f0*/  @P3 IMAD.MOV.U32 R56, RZ, RZ, R46 ;  /* 0x000000ffff383224 */ /* 0x000fe200078e002e */
[----:B------:R-:W-:Y:S01]  /*2100*/  PRMT R151, RZ, 0x7610, R151 ;  /* 0x00007610ff977816 */ /* 0x000fe20000000097 */
[----:B------:R-:W-:Y:S01]  /*2110*/  IMAD R55, R126, 0x2, R87 ;  /* 0x000000027e377824 */ /* 0x000fe200078e0257 */
[----:B------:R-:W-:Y:S01]  /*2120*/  LEA.HI.X.SX32 R51, R57, R90, 0x1, P5 ;  /* 0x0000005a39337211 */ /* 0x000fe200028f0eff */
[----:B------:R-:W-:-:S03]  /*2130*/  @P3 IMAD.MOV.U32 R57, RZ, RZ, R49 ;  /* 0x000000ffff393224 */ /* 0x000fc600078e0031 */
[-C--:B------:R-:W-:Y:S02]  /*2140*/  IADD3 R54, P6, PT, R55, R86.reuse, RZ ;  /* 0x0000005637367210 */ /* 0x080fe40007fde0ff */
[----:B------:R0:W2:Y:S01]  /*2150*/  @P3 LDG.E.U8 R151, desc[UR26][R56.64] ;  /* 0x0000001a38973981 */ /* 0x0000a2000c1e1100 */
[----:B------:R-:W-:Y:S01]  /*2160*/  IADD3 R58, P3, PT, R61, R86, RZ ;  /* 0x000000563d3a7210 */ /* 0x000fe20007f7e0ff */
[----:B------:R-:W-:Y:S01]  /*2170*/  IMAD R87, R126, 0x2, R55 ;  /* 0x000000027e577824 */ /* 0x000fe200078e0237 */
[----:B------:R-:W-:Y:S02]  /*2180*/  LEA.HI.X.SX32 R55, R55, R90, 0x1, P6 ;  /* 0x0000005a37377211 */ /* 0x000fe400030f0eff */
[-C--:B------:R-:W-:Y:S02]  /*2190*/  IADD3 R60, P6, PT, R63, R86.reuse, RZ ;  /* 0x000000563f3c7210 */ /* 0x080fe40007fde0ff */
[----:B0-----:R-:W-:-:S04]  /*21a0*/  IADD3 R56, P5, PT, R59, R86, RZ ;  /* 0x000000563b387210 */ /* 0x001fc80007fbe0ff */
[----:B------:R-:W-:Y:S02]  /*21b0*/  LEA.HI.X.SX32 R57, R59, R90, 0x1, P5 ;  /* 0x0000005a3b397211 */ /* 0x000fe400028f0eff */
[----:B------:R-:W-:Y:S02]  /*21c0*/  IADD3 R62, P5, PT, R65, R86, RZ ;  /* 0x00000056413e7210 */ /* 0x000fe40007fbe0ff */
[----:B------:R-:W-:Y:S02]  /*21d0*/  LEA.HI.X.SX32 R59, R61, R90, 0x1, P3 ;  /* 0x0000005a3d3b7211 */ /* 0x000fe400018f0eff */
[----:B------:R-:W-:Y:S02]  /*21e0*/  IADD3 R64, P3, PT, R67, R86, RZ ;  /* 0x0000005643407210 */ /* 0x000fe40007f7e0ff */
[----:B------:R-:W-:Y:S02]  /*21f0*/  LEA.HI.X.SX32 R61, R63, R90, 0x1, P6 ;  /* 0x0000005a3f3d7211 */ /* 0x000fe400030f0eff */
[----:B------:R-:W-:-:S02]  /*2200*/  IADD3 R66, P6, PT, R69, R86, RZ ;  /* 0x0000005645427210 */ /* 0x000fc40007fde0ff */
[----:B------:R-:W-:Y:S02]  /*2210*/  LEA.HI.X.SX32 R63, R65, R90, 0x1, P5 ;  /* 0x0000005a413f7211 */ /* 0x000fe400028f0eff */
[----:B------:R-:W-:Y:S02]  /*2220*/  LOP3.LUT R37, R38, 0x1a, RZ, 0xfc, !PT ;  /* 0x0000001a26257812 */ /* 0x000fe400078efcff */
[----:B------:R-:W-:Y:S02]  /*2230*/  IADD3 R68, P5, PT, R71, R86, RZ ;  /* 0x0000005647447210 */ /* 0x000fe40007fbe0ff */
[----:B------:R-:W-:Y:S02]  /*2240*/  LEA.HI.X.SX32 R65, R67, R90, 0x1, P3 ;  /* 0x0000005a43417211 */ /* 0x000fe400018f0eff */
[----:B------:R-:W-:Y:S02]  /*2250*/  IADD3 R70, P3, PT, R87, R86, RZ ;  /* 0x0000005657467210 */ /* 0x000fe40007f7e0ff */
[----:B------:R-:W-:-:S02]  /*2260*/  LEA.HI.X.SX32 R67, R69, R90, 0x1, P6 ;  /* 0x0000005a45437211 */ /* 0x000fc400030f0eff */
[----:B------:R-:W-:Y:S02]  /*2270*/  ISETP.LT.AND P4, PT, R37, R142, P0 ;  /* 0x0000008e2500720c */ /* 0x000fe40000781270 */
[----:B------:R-:W-:Y:S02]  /*2280*/  LEA.HI.X.SX32 R69, R71, R90, 0x1, P5 ;  /* 0x0000005a47457211 */ /* 0x000fe400028f0eff */
[----:B------:R-:W-:Y:S02]  /*2290*/  IADD3 R72, P6, PT, R73, R86, RZ ;  /* 0x0000005649487210 */ /* 0x000fe40007fde0ff */
[----:B------:R-:W-:Y:S02]  /*22a0*/  LEA.HI.X.SX32 R71, R87, R90, 0x1, P3 ;  /* 0x0000005a57477211 */ /* 0x000fe400018f0eff */
[----:B------:R-:W-:Y:S02]  /*22b0*/  IADD3 R76, P3, PT, R77, R86, RZ ;  /* 0x000000564d4c7210 */ /* 0x000fe40007f7e0ff */
[----:B------:R-:W-:Y:S01]  /*22c0*/  LEA.HI.X.SX32 R73, R73, R90, 0x1, P6 ;  /* 0x0000005a49497211 */ /* 0x000fe200030f0eff */
[----:B------:R-:W-:Y:S01]  /*22d0*/  IMAD R88, R126, 0x2, R87 ;  /* 0x000000027e587824 */ /* 0x000fe200078e0257 */
[----:B------:R-:W-:-:S02]  /*22e0*/  IADD3 R74, P5, PT, R75, R86, RZ ;  /* 0x000000564b4a7210 */ /* 0x000fc40007fbe0ff */
[----:B------:R-:W-:Y:S02]  /*22f0*/  IADD3 R78, P6, PT, R79, R86, RZ ;  /* 0x000000564f4e7210 */ /* 0x000fe40007fde0ff */
[----:B------:R-:W-:Y:S02]  /*2300*/  LEA.HI.X.SX32 R77, R77, R90, 0x1, P3 ;  /* 0x0000005a4d4d7211 */ /* 0x000fe400018f0eff */
[----:B------:R-:W-:Y:S02]  /*2310*/  PRMT R147, RZ, 0x7610, R147 ;  /* 0x00007610ff937816 */ /* 0x000fe40000000093 */
[----:B------:R-:W-:Y:S02]  /*2320*/  IADD3 R82, P3, PT, R83, R86, RZ ;  /* 0x0000005653527210 */ /* 0x000fe40007f7e0ff */
[----:B------:R-:W-:Y:S02]  /*2330*/  LOP3.LUT R45, R38, 0x32, RZ, 0xfc, !PT ;  /* 0x00000032262d7812 */ /* 0x000fe400078efcff */
[-C--:B------:R-:W-:Y:S01]  /*2340*/  LEA.HI.X.SX32 R75, R75, R90.reuse, 0x1, P5 ;  /* 0x0000005a4b4b7211 */ /* 0x080fe200028f0eff */
[----:B------:R-:W2:Y:S01]  /*2350*/  @P4 LDG.E.U8 R147, desc[UR26][R42.64] ;  /* 0x0000001a2a934981 */ /* 0x000ea2000c1e1100 */
[----:B------:R-:W-:-:S02]  /*2360*/  LEA.HI.X.SX32 R79, R79, R90, 0x1, P6 ;  /* 0x0000005a4f4f7211 */ /* 0x000fc400030f0eff */
[-C--:B------:R-:W-:Y:S02]  /*2370*/  IADD3 R80, P5, PT, R81, R86.reuse, RZ ;  /* 0x0000005651507210 */ /* 0x080fe40007fbe0ff */
[----:B------:R-:W-:Y:S02]  /*2380*/  IADD3 R84, P6, PT, R85, R86, RZ ;  /* 0x0000005655547210 */ /* 0x000fe40007fde0ff */
[----:B------:R-:W-:Y:S02]  /*2390*/  LEA.HI.X.SX32 R83, R83, R90, 0x1, P3 ;  /* 0x0000005a53537211 */ /* 0x000fe400018f0eff */
[----:B------:R-:W-:Y:S02]  /*23a0*/  IADD3 R86, P3, PT, R88, R86, RZ ;  /* 0x0000005658567210 */ /* 0x000fe40007f7e0ff */
[----:B------:R-:W-:Y:S02]  /*23b0*/  LOP3.LUT R52, R38, 0x4, RZ, 0xfc, !PT ;  /* 0x0000000426347812 */ /* 0x000fe400078efcff */
[----:B------:R-:W-:-:S02]  /*23c0*/  ISETP.LT.AND P4, PT, R45, R142, P0 ;  /* 0x0000008e2d00720c */ /* 0x000fc40000781270 */
[-C--:B------:R-:W-:Y:S02]  /*23d0*/  LEA.HI.X.SX32 R81, R81, R90.reuse, 0x1, P5 ;  /* 0x0000005a51517211 */ /* 0x080fe400028f0eff */
[----:B------:R-:W-:Y:S02]  /*23e0*/  LEA.HI.X.SX32 R87, R88, R90, 0x1, P3 ;  /* 0x0000005a58577211 */ /* 0x000fe400018f0eff */
[-C--:B------:R-:W-:Y:S02]  /*23f0*/  ISETP.LT.AND P5, PT, R52, R142.reuse, P0 ;  /* 0x0000008e3400720c */ /* 0x080fe400007a1270 */
[C---:B------:R-:W-:Y:S02]  /*2400*/  LOP3.LUT R88, R38.reuse, 0x14, RZ, 0xfc, !PT ;  /* 0x0000001426587812 */ /* 0x040fe400078efcff */
[----:B------:R-:W-:Y:S02]  /*2410*/  LOP3.LUT R53, R38, 0xc, RZ, 0xfc, !PT ;  /* 0x0000000c26357812 */ /* 0x000fe400078efcff */
[----:B------:R-:W-:-:S02]  /*2420*/  ISETP.LT.AND P3, PT, R88, R142, P0 ;  /* 0x0000008e5800720c */ /* 0x000fc40000761270 */
[----:B------:R-:W-:Y:S01]  /*2430*/  PRMT R158, RZ, 0x7610, R158 ;  /* 0x00007610ff9e7816 */ /* 0x000fe2000000009e */
[----:B------:R-:W-:Y:S01]  /*2440*/  @P4 IMAD.MOV.U32 R50, RZ, RZ, R48 ;  /* 0x000000ffff324224 */ /* 0x000fe200078e0030 */
[----:B------:R-:W-:Y:S02]  /*2450*/  PRMT R153, RZ, 0x7610, R153 ;  /* 0x00007610ff997816 */ /* 0x000fe40000000099 */
[----:B------:R-:W-:Y:S02]  /*2460*/  LEA.HI.X.SX32 R85, R85, R90, 0x1, P6 ;  /* 0x0000005a55557211 */ /* 0x000fe400030f0eff */
[----:B------:R-:W-:Y:S01]  /*2470*/  ISETP.LT.AND P6, PT, R53, R142, P0 ;  /* 0x0000008e3500720c */ /* 0x000fe200007c1270 */
[----:B------:R-:W4:Y:S01]  /*2480*/  @P5 LDG.E.U8 R158, desc[UR26][R56.64] ;  /* 0x0000001a389e5981 */ /* 0x000f22000c1e1100 */
[----:B------:R-:W-:Y:S02]  /*2490*/  LOP3.LUT R89, R38, 0x1c, RZ, 0xfc, !PT ;  /* 0x0000001c26597812 */ /* 0x000fe400078efcff */
[----:B------:R-:W-:Y:S01]  /*24a0*/  PRMT R162, RZ, 0x7610, R162 ;  /* 0x00007610ffa27816 */ /* 0x000fe200000000a2 */
[----:B------:R0:W4:Y:S01]  /*24b0*/  @P4 LDG.E.U8 R153, desc[UR26][R50.64] ;  /* 0x0000001a32994981 */ /* 0x000122000c1e1100 */
[----:B------:R-:W-:-:S02]  /*24c0*/  LOP3.LUT R90, R0, 0x3f, RZ, 0xc0, !PT ;  /* 0x0000003f005a7812 */ /* 0x000fc400078ec0ff */
[-C--:B------:R-:W-:Y:S02]  /*24d0*/  ISETP.LT.AND P5, PT, R89, R142.reuse, P0 ;  /* 0x0000008e5900720c */ /* 0x080fe400007a1270 */
[C---:B------:R-:W-:Y:S01]  /*24e0*/  LOP3.LUT R92, R38.reuse, 0x2c, RZ, 0xfc, !PT ;  /* 0x0000002c265c7812 */ /* 0x040fe200078efcff */
[----:B------:R-:W4:Y:S01]  /*24f0*/  @P3 LDG.E.U8 R162, desc[UR26][R60.64] ;  /* 0x0000001a3ca23981 */ /* 0x000f22000c1e1100 */
[----:B------:R-:W-:Y:S02]  /*2500*/  PRMT R160, RZ, 0x7610, R160 ;  /* 0x00007610ffa07816 */ /* 0x000fe400000000a0 */
[----:B0-----:R-:W-:Y:S01]  /*2510*/  LOP3.LUT R50, R38, 0x3a, RZ, 0xfc, !PT ;  /* 0x0000003a26327812 */ /* 0x001fe200078efcff */
[----:B------:R-:W-:Y:S01]  /*2520*/  IMAD R93, R90, R127, RZ ;  /* 0x0000007f5a5d7224 */ /* 0x000fe200078e02ff */
[-C--:B------:R-:W-:Y:S02]  /*2530*/  ISETP.LT.AND P3, PT, R92, R142.reuse, P0 ;  /* 0x0000008e5c00720c */ /* 0x080fe40000761270 */
[----:B------:R-:W4:Y:S01]  /*2540*/  @P6 LDG.E.U8 R160, desc[UR26][R58.64] ;  /* 0x0000001a3aa06981 */ /* 0x000f22000c1e1100 */
[----:B------:R-:W-:-:S02]  /*2550*/  ISETP.LT.AND P4, PT, R50, R142, P0 ;  /* 0x0000008e3200720c */ /* 0x000fc40000781270 */
[----:B------:R-:W-:Y:S01]  /*2560*/  PRMT R164, RZ, 0x7610, R164 ;  /* 0x00007610ffa47816 */ /* 0x000fe200000000a4 */
[----:B------:R-:W-:Y:S01]  /*2570*/  IMAD R99, R99, UR4, RZ ;  /* 0x0000000463637c24 */ /* 0x000fe2000f8e02ff */
[----:B------:R-:W-:Y:S02]  /*2580*/  IADD3 R128, P6, PT, R93, UR10, RZ ;  /* 0x0000000a5d807c10 */ /* 0x000fe4000ffde0ff */
[----:B------:R-:W-:Y:S01]  /*2590*/  PRMT R168, RZ, 0x7610, R168 ;  /* 0x00007610ffa87816 */ /* 0x000fe200000000a8 */
[----:B------:R-:W-:Y:S01]  /*25a0*/  IMAD R97, R97, UR4, RZ ;  /* 0x0000000461617c24 */ /* 0x000fe2000f8e02ff */
[----:B------:R-:W-:Y:S01]  /*25b0*/  PRMT R155, RZ, 0x7610, R155 ;  /* 0x00007610ff9b7816 */ /* 0x000fe2000000009b */
[----:B------:R-:W4:Y:S01]  /*25c0*/  @P5 LDG.E.U8 R164, desc[UR26][R62.64] ;  /* 0x0000001a3ea45981 */ /* 0x000f22000c1e1100 */
[----:B------:R-:W-:Y:S01]  /*25d0*/  IMAD R101, R101, UR4, RZ ;  /* 0x0000000465657c24 */ /* 0x000fe2000f8e02ff */
[----:B------:R-:W-:Y:S01]  /*25e0*/  LEA.HI.X.SX32 R130, R93, UR11, 0x1, P6 ;  /* 0x0000000b5d827c11 */ /* 0x000fe2000b0f0eff */
[----:B------:R-:W-:Y:S01]  /*25f0*/  IMAD R105, R105, UR4, RZ ;  /* 0x0000000469697c24 */ /* 0x000fe2000f8e02ff */
[-C--:B------:R-:W-:Y:S01]  /*2600*/  IADD3 R98, P5, PT, R99, R128.reuse, RZ ;  /* 0x0000008063627210 */ /* 0x080fe20007fbe0ff */
[----:B------:R-:W4:Y:S01]  /*2610*/  @P3 LDG.E.U8 R168, desc[UR26][R66.64] ;  /* 0x0000001a42a83981 */ /* 0x000f22000c1e1100 */
[----:B------:R-:W-:Y:S01]  /*2620*/  LOP3.LUT R91, R38, 0x24, RZ, 0xfc, !PT ;  /* 0x00000024265b7812 */ /* 0x000fe200078efcff */
[----:B------:R-:W-:Y:S01]  /*2630*/  IMAD R103, R103, UR4, RZ ;  /* 0x0000000467677c24 */ /* 0x000fe2000f8e02ff */
[-C--:B------:R-:W-:Y:S01]  /*2640*/  IADD3 R96, P3, PT, R97, R128.reuse, RZ ;  /* 0x0000008061607210 */ /* 0x080fe20007f7e0ff */
[----:B------:R-:W-:Y:S01]  /*2650*/  IMAD R107, R107, UR4, RZ ;  /* 0x000000046b6b7c24 */ /* 0x000fe2000f8e02ff */
[----:B------:R-:W-:Y:S01]  /*2660*/  IADD3 R100, P6, PT, R101, R128, RZ ;  /* 0x0000008065647210 */ /* 0x000fe20007fde0ff */
[----:B------:R-:W4:Y:S01]  /*2670*/  @P4 LDG.E.U8 R155, desc[UR26][R54.64] ;  /* 0x0000001a369b4981 */ /* 0x000f22000c1e1100 */
[----:B------:R-:W-:Y:S01]  /*2680*/  LEA.HI.X.SX32 R99, R99, R130, 0x1, P5 ;  /* 0x0000008263637211 */ /* 0x000fe200028f0eff */
[----:B------:R-:W-:Y:S01]  /*2690*/  IMAD R111, R111, UR4, RZ ;  /* 0x000000046f6f7c24 */ /* 0x000fe2000f8e02ff */
[----:B------:R-:W-:-:S02]  /*26a0*/  IADD3 R104, P5, PT, R105, R128, RZ ;  /* 0x0000008069687210 */ /* 0x000fc40007fbe0ff */
[----:B------:R-:W-:Y:S01]  /*26b0*/  ISETP.LT.AND P4, PT, R91, R142, P0 ;  /* 0x0000008e5b00720c */ /* 0x000fe20000781270 */
[----:B------:R-:W-:Y:S01]  /*26c0*/  IMAD R109, R109, UR4, RZ ;  /* 0x000000046d6d7c24 */ /* 0x000fe2000f8e02ff */
[-C--:B------:R-:W-:Y:S01]  /*26d0*/  LEA.HI.X.SX32 R97, R97, R130.reuse, 0x1, P3 ;  /* 0x0000008261617211 */ /* 0x080fe200018f0eff */
[----:B------:R-:W-:Y:S01]  /*26e0*/  IMAD R113, R113, UR4, RZ ;  /* 0x0000000471717c24 */ /* 0x000fe2000f8e02ff */
[----:B------:R-:W-:Y:S01]  /*26f0*/  LEA.HI.X.SX32 R101, R101, R130, 0x1, P6 ;  /* 0x0000008265657211 */ /* 0x000fe200030f0eff */
[----:B------:R-:W-:Y:S01]  /*2700*/  IMAD R117, R117, UR4, RZ ;  /* 0x0000000475757c24 */ /* 0x000fe2000f8e02ff */
[-C--:B------:R-:W-:Y:S02]  /*2710*/  IADD3 R102, P3, PT, R103, R128.reuse, RZ ;  /* 0x0000008067667210 */ /* 0x080fe40007f7e0ff */
[----:B------:R-:W-:Y:S02]  /*2720*/  IADD3 R106, P6, PT, R107, R128, RZ ;  /* 0x000000806b6a7210 */ /* 0x000fe40007fde0ff */
[----:B------:R-:W-:-:S02]  /*2730*/  LEA.HI.X.SX32 R105, R105, R130, 0x1, P5 ;  /* 0x0000008269697211 */ /* 0x000fc400028f0eff */
[----:B------:R-:W-:Y:S01]  /*2740*/  IADD3 R110, P5, PT, R111, R128, RZ ;  /* 0x000000806f6e7210 */ /* 0x000fe20007fbe0ff */
[----:B------:R-:W-:Y:S01]  /*2750*/  IMAD R115, R115, UR4, RZ ;  /* 0x0000000473737c24 */ /* 0x000fe2000f8e02ff */
[----:B------:R-:W-:Y:S01]  /*2760*/  PRMT R166, RZ, 0x7610, R166 ;  /* 0x00007610ffa67816 */ /* 0x000fe200000000a6 */
[----:B------:R-:W-:Y:S01]  /*2770*/  IMAD R119, R119, UR4, RZ ;  /* 0x0000000477777c24 */ /* 0x000fe2000f8e02ff */
[-C--:B------:R-:W-:Y:S02]  /*2780*/  LEA.HI.X.SX32 R103, R103, R130.reuse, 0x1, P3 ;  /* 0x0000008267677211 */ /* 0x080fe400018f0eff */
[----:B------:R-:W-:Y:S01]  /*2790*/  LEA.HI.X.SX32 R107, R107, R130, 0x1, P6 ;  /* 0x000000826b6b7211 */ /* 0x000fe200030f0eff */
[----:B------:R-:W-:Y:S01]  /*27a0*/  IMAD R123, R123, UR4, RZ ;  /* 0x000000047b7b7c24 */ /* 0x000fe2000f8e02ff */
[-C--:B------:R-:W-:Y:S01]  /*27b0*/  IADD3 R108, P3, PT, R109, R128.reuse, RZ ;  /* 0x000000806d6c7210 */ /* 0x080fe20007f7e0ff */
[----:B------:R-:W4:Y:S01]  /*27c0*/  @P4 LDG.E.U8 R166, desc[UR26][R64.64] ;  /* 0x0000001a40a64981 */ /* 0x000f22000c1e1100 */
[----:B------:R-:W-:-:S02]  /*27d0*/  IADD3 R112, P6, PT, R113, R128, RZ ;  /* 0x0000008071707210 */ /* 0x000fc40007fde0ff */
[----:B------:R-:W-:Y:S02]  /*27e0*/  LEA.HI.X.SX32 R111, R111, R130, 0x1, P5 ;  /* 0x000000826f6f7211 */ /* 0x000fe400028f0eff */
[----:B------:R-:W-:Y:S02]  /*27f0*/  IADD3 R116, P5, PT, R117, R128, RZ ;  /* 0x0000008075747210 */ /* 0x000fe40007fbe0ff */
[----:B------:R-:W-:Y:S01]  /*2800*/  LOP3.LUT R93, R38, 0x34, RZ, 0xfc, !PT ;  /* 0x00000034265d7812 */ /* 0x000fe200078efcff */
[----:B------:R-:W-:Y:S01]  /*2810*/  IMAD R121, R121, UR4, RZ ;  /* 0x0000000479797c24 */ /* 0x000fe2000f8e02ff */
[-C--:B------:R-:W-:Y:S01]  /*2820*/  LEA.HI.X.SX32 R109, R109, R130.reuse, 0x1, P3 ;  /* 0x000000826d6d7211 */ /* 0x080fe200018f0eff */
[----:B------:R-:W-:Y:S01]  /*2830*/  IMAD R125, R125, UR4, RZ ;  /* 0x000000047d7d7c24 */ /* 0x000fe2000f8e02ff */
[----:B------:R-:W-:Y:S01]  /*2840*/  LEA.HI.X.SX32 R113, R113, R130, 0x1, P6 ;  /* 0x0000008271717211 */ /* 0x000fe200030f0eff */
[----:B------:R-:W-:Y:S01]  /*2850*/  IMAD R95, R95, UR4, RZ ;  /* 0x000000045f5f7c24 */ /* 0x000fe2000f8e02ff */
[----:B------:R-:W-:-:S02]  /*2860*/  IADD3 R114, P3, PT, R115, R128, RZ ;  /* 0x0000008073727210 */ /* 0x000fc40007f7e0ff */
[----:B------:R-:W-:Y:S02]  /*2870*/  IADD3 R118, P6, PT, R119, R128, RZ ;  /* 0x0000008077767210 */ /* 0x000fe40007fde0ff */
[----:B------:R-:W-:Y:S02]  /*2880*/  LEA.HI.X.SX32 R117, R117, R130, 0x1, P5 ;  /* 0x0000008275757211 */ /* 0x000fe400028f0eff */
[----:B------:R-:W-:Y:S02]  /*2890*/  ISETP.LT.AND P4, PT, R93, R142, P0 ;  /* 0x0000008e5d00720c */ /* 0x000fe40000781270 */
[----:B------:R-:W-:Y:S02]  /*28a0*/  IADD3 R122, P5, PT, R123, R128, RZ ;  /* 0x000000807b7a7210 */ /* 0x000fe40007fbe0ff */
[-C--:B------:R-:W-:Y:S02]  /*28b0*/  LEA.HI.X.SX32 R115, R115, R130.reuse, 0x1, P3 ;  /* 0x0000008273737211 */ /* 0x080fe400018f0eff */
[----:B------:R-:W-:-:S02]  /*28c0*/  LEA.HI.X.SX32 R119, R119, R130, 0x1, P6 ;  /* 0x0000008277777211 */ /* 0x000fc400030f0eff */
[-C--:B------:R-:W-:Y:S02]  /*28d0*/  IADD3 R120, P3, PT, R121, R128.reuse, RZ ;  /* 0x0000008079787210 */ /* 0x080fe40007f7e0ff */
[----:B------:R-:W-:Y:S02]  /*28e0*/  IADD3 R124, P6, PT, R125, R128, RZ ;  /* 0x000000807d7c7210 */ /* 0x000fe40007fde0ff */
[----:B------:R-:W-:Y:S02]  /*28f0*/  LEA.HI.X.SX32 R123, R123, R130, 0x1, P5 ;  /* 0x000000827b7b7211 */ /* 0x000fe400028f0eff */
[C---:B------:R-:W-:Y:S02]  /*2900*/  IADD3 R128, P5, PT, R95.reuse, R128, RZ ;  /* 0x000000805f807210 */ /* 0x040fe40007fbe0ff */
[----:B------:R-:W-:Y:S02]  /*2910*/  PRMT R170, RZ, 0x7610, R170 ;  /* 0x00007610ffaa7816 */ /* 0x000fe400000000aa */
[----:B------:R-:W-:-:S02]  /*2920*/  LEA.HI.X.SX32 R129, R95, R130, 0x1, P5 ;  /* 0x000000825f817211 */ /* 0x000fc400028f0eff */
[----:B------:R-:W-:Y:S02]  /*2930*/  LOP3.LUT R95, R38, 0x6, RZ, 0xfc, !PT ;  /* 0x00000006265f7812 */ /* 0x000fe400078efcff */
[----:B------:R-:W4:Y:S02]  /*2940*/  @P4 LDG.E.U8 R170, desc[UR26][R68.64] ;  /* 0x0000001a44aa4981 */ /* 0x000f24000c1e1100 */
[----:B------:R-:W-:Y:S02]  /*2950*/  ISETP.LT.AND P4, PT, R95, R142, P0 ;  /* 0x0000008e5f00720c */ /* 0x000fe40000781270 */
[----:B------:R-:W-:Y:S02]  /*2960*/  PRMT R157, RZ, 0x7610, R157 ;  /* 0x00007610ff9d7816 */ /* 0x000fe4000000009d */
[-C--:B------:R-:W-:Y:S02]  /*2970*/  LEA.HI.X.SX32 R121, R121, R130.reuse, 0x1, P3 ;  /* 0x0000008279797211 */ /* 0x080fe400018f0eff */
[----:B------:R-:W-:-:S02]  /*2980*/  LEA.HI.X.SX32 R125, R125, R130, 0x1, P6 ;  /* 0x000000827d7d7211 */ /* 0x000fc400030f0eff */
[C---:B------:R-:W-:Y:S02]  /*2990*/  LOP3.LUT R130, R38.reuse, 0xe, RZ, 0xfc, !PT ;  /* 0x0000000e26827812 */ /* 0x040fe400078efcff */
[----:B------:R-:W-:Y:S02]  /*29a0*/  LOP3.LUT R131, R38, 0x16, RZ, 0xfc, !PT ;  /* 0x0000001626837812 */ /* 0x000fe400078efcff */
[-C--:B------:R-:W-:Y:S01]  /*29b0*/  ISETP.LT.AND P5, PT, R130, R142.reuse, P0 ;  /* 0x0000008e8200720c */ /* 0x080fe200007a1270 */
[----:B------:R-:W4:Y:S01]  /*29c0*/  @P4 LDG.E.U8 R157, desc[UR26][R72.64] ;  /* 0x0000001a489d4981 */ /* 0x000f22000c1e1100 */
[----:B------:R-:W-:Y:S02]  /*29d0*/  ISETP.LT.AND P4, PT, R131, R142, P0 ;  /* 0x0000008e8300720c */ /* 0x000fe40000781270 */
[----:B------:R-:W-:Y:S02]  /*29e0*/  PRMT R159, RZ, 0x7610, R159 ;  /* 0x00007610ff9f7816 */ /* 0x000fe4000000009f */
[----:B------:R-:W-:-:S02]  /*29f0*/  PRMT R161, RZ, 0x7610, R161 ;  /* 0x00007610ffa17816 */ /* 0x000fc400000000a1 */
[C---:B------:R-:W-:Y:S02]  /*2a00*/  LOP3.LUT R132, R38.reuse, 0x1e, RZ, 0xfc, !PT ;  /* 0x0000001e26847812 */ /* 0x040fe400078efcff */
[----:B------:R-:W-:-:S03]  /*2a10*/  LOP3.LUT R133, R38, 0x26, RZ, 0xfc, !PT ;  /* 0x0000002626857812 */ /* 0x000fc600078efcff */
[----:B------:R-:W4:Y:S01]  /*2a20*/  @P5 LDG.E.U8 R159, desc[UR26][R74.64] ;  /* 0x0000001a4a9f5981 */ /* 0x000f22000c1e1100 */
[----:B------:R-:W-:-:S03]  /*2a30*/  ISETP.LT.AND P5, PT, R132, R142, P0 ;  /* 0x0000008e8400720c */ /* 0x000fc600007a1270 */
[----:B------:R-:W4:Y:S01]  /*2a40*/  @P4 LDG.E.U8 R161, desc[UR26][R76.64] ;  /* 0x0000001a4ca14981 */ /* 0x000f22000c1e1100 */
[----:B------:R-:W-:Y:S02]  /*2a50*/  ISETP.LT.AND P4, PT, R133, R142, P0 ;  /* 0x0000008e8500720c */ /* 0x000fe40000781270 */
[----:B------:R-:W-:Y:S02]  /*2a60*/  PRMT R163, RZ, 0x7610, R163 ;  /* 0x00007610ffa37816 */ /* 0x000fe400000000a3 */
[----:B------:R-:W-:Y:S02]  /*2a70*/  PRMT R165, RZ, 0x7610, R165 ;  /* 0x00007610ffa57816 */ /* 0x000fe400000000a5 */
[C---:B------:R-:W-:Y:S02]  /*2a80*/  LOP3.LUT R94, R38.reuse, 0x3c, RZ, 0xfc, !PT ;  /* 0x0000003c265e7812 */ /* 0x040fe400078efcff */
[C---:B------:R-:W-:Y:S01]  /*2a90*/  LOP3.LUT R134, R38.reuse, 0x2e, RZ, 0xfc, !PT ;  /* 0x0000002e26867812 */ /* 0x040fe200078efcff */
[----:B------:R-:W4:Y:S01]  /*2aa0*/  @P5 LDG.E.U8 R163, desc[UR26][R78.64] ;  /* 0x0000001a4ea35981 */ /* 0x000f22000c1e1100 */
[----:B------:R-:W-:-:S02]  /*2ab0*/  LOP3.LUT R135, R38, 0x36, RZ, 0xfc, !PT ;  /* 0x0000003626877812 */ /* 0x000fc400078efcff */
[----:B------:R-:W-:Y:S01]  /*2ac0*/  LOP3.LUT R136, R38, 0x3e, RZ, 0xfc, !PT ;  /* 0x0000003e26887812 */ /* 0x000fe200078efcff */
[----:B------:R-:W4:Y:S01]  /*2ad0*/  @P4 LDG.E.U8 R165, desc[UR26][R80.64] ;  /* 0x0000001a50a54981 */ /* 0x000f22000c1e1100 */
[-C--:B------:R-:W-:Y:S02]  /*2ae0*/  ISETP.LT.AND P3, PT, R90, R142.reuse, P0 ;  /* 0x0000008e5a00720c */ /* 0x080fe40000761270 */
[-C--:B------:R-:W-:Y:S02]  /*2af0*/  ISETP.LT.AND P6, PT, R94, R142.reuse, P0 ;  /* 0x0000008e5e00720c */ /* 0x080fe400007c1270 */
[-C--:B------:R-:W-:Y:S02]  /*2b00*/  ISETP.LT.AND P4, PT, R134, R142.reuse, P0 ;  /* 0x0000008e8600720c */ /* 0x080fe40000781270 */
[-C--:B------:R-:W-:Y:S02]  /*2b10*/  ISETP.LT.AND P5, PT, R135, R142.reuse, P0 ;  /* 0x0000008e8700720c */ /* 0x080fe400007a1270 */
[----:B------:R-:W-:-:S02]  /*2b20*/  ISETP.LT.AND P0, PT, R136, R142, P0 ;  /* 0x0000008e8800720c */ /* 0x000fc40000701270 */
[----:B------:R-:W-:Y:S02]  /*2b30*/  PRMT R172, RZ, 0x7610, R172 ;  /* 0x00007610ffac7816 */ /* 0x000fe400000000ac */
[----:B------:R-:W-:Y:S02]  /*2b40*/  PRMT R167, RZ, 0x7610, R167 ;  /* 0x00007610ffa77816 */ /* 0x000fe400000000a7 */
[----:B------:R-:W-:Y:S02]  /*2b50*/  PRMT R169, RZ, 0x7610, R169 ;  /* 0x00007610ffa97816 */ /* 0x000fe400000000a9 */
[----:B------:R-:W-:Y:S01]  /*2b60*/  PRMT R171, RZ, 0x7610, R171 ;  /* 0x00007610ffab7816 */ /* 0x000fe200000000ab */
[----:B------:R-:W4:Y:S01]  /*2b70*/  @P6 LDG.E.U8 R172, desc[UR26][R70.64] ;  /* 0x0000001a46ac6981 */ /* 0x000f22000c1e1100 */
[----:B------:R-:W-:Y:S02]  /*2b80*/  PRMT R174, RZ, 0x7610, R174 ;  /* 0x00007610ffae7816 */ /* 0x000fe400000000ae */
[----:B------:R-:W-:Y:S01]  /*2b90*/  PRMT R176, RZ, 0x7610, R176 ;  /* 0x00007610ffb07816 */ /* 0x000fe200000000b0 */
[----:B------:R-:W4:Y:S01]  /*2ba0*/  @P4 LDG.E.U8 R167, desc[UR26][R82.64] ;  /* 0x0000001a52a74981 */ /* 0x000f22000c1e1100 */
[----:B------:R-:W-:-:S02]  /*2bb0*/  PRMT R178, RZ, 0x7610, R178 ;  /* 0x00007610ffb27816 */ /* 0x000fc400000000b2 */
[----:B------:R-:W-:Y:S01]  /*2bc0*/  PRMT R180, RZ, 0x7610, R180 ;  /* 0x00007610ffb47816 */ /* 0x000fe200000000b4 */
[----:B------:R-:W4:Y:S01]  /*2bd0*/  @P5 LDG.E.U8 R169, desc[UR26][R84.64] ;  /* 0x0000001a54a95981 */ /* 0x000f22000c1e1100 */
        /* <DEDUP_REMOVED lines=17> */
[----:B------:R-:W4:Y:S04]  /*2cf0*/  @P3 LDG.E.U8 R182, desc[UR26][R112.64] ;  /* 0x0000001a70b63981 */ /* 0x000f28000c1e1100 */
        /* <DEDUP_REMOVED lines=10> */
[----:B------:R-:W4:Y:S01]  /*2da0*/  @P3 LDG.E.U8 R187, desc[UR26][R128.64] ;  /* 0x0000001a80bb3981 */ /* 0x000f22000c1e1100 */
[----:B------:R-:W-:Y:S01]  /*2db0*/  SHF.R.S32.HI R137, RZ, 0x7, R0 ;  /* 0x00000007ff897819 */ /* 0x000fe20000011400 */
[----:B------:R-:W-:-:S04]  /*2dc0*/  @!UP0 UIADD3 UR4, UPT, UPT, -UR5, 0x100000, URZ ;  /* 0x0010000005048890 */ /* 0x000fc8000fffe1ff */
[----:B------:R-:W-:Y:S02]  /*2dd0*/  @!UP0 USHF.L.U32 UR5, UR4, 0xb, URZ ;  /* 0x0000000b04058899 */ /* 0x000fe400080006ff */
[----:B------:R-:W-:Y:S01]  /*2de0*/  @!UP0 USHF.L.U32 UR4, UR4, 0x1, URZ ;  /* 0x0000000104048899 */ /* 0x000fe200080006ff */
[----:B------:R-:W-:Y:S01]  /*2df0*/  SGXT R137, R137, 0x1 ;  /* 0x000000018989781a */ /* 0x000fe20000000200 */
[----:B------:R-:W-:-:S03]  /*2e00*/  VOTEU.ALL UP0, P2 ;  /* 0x0000000000ff7886 */ /* 0x000fc60001000000 */
[----:B------:R-:W-:-:S04]  /*2e10*/  LOP3.LUT R137, R137, 0x90, RZ, 0xc0, !PT ;  /* 0x0000009089897812 */ /* 0x000fc800078ec0ff */
[----:B------:R-:W-:-:S03]  /*2e20*/  LOP3.LUT R137, R137, 0x7f, R0, 0x78, !PT ;  /* 0x0000007f89897812 */ /* 0x000fc600078e7800 */
[----:B------:R1:W0:Y:S01]  /*2e30*/  @!UP0 SYNCS.EXCH.64 URZ, [UR13+0x6008], UR4 ;  /* 0x006008040dff85b2 */ /* 0x0002220008000100 */
[C---:B------:R-:W-:Y:S01]  /*2e40*/  LOP3.LUT R138, R137.reuse, 0x20, RZ, 0x3c, !PT ;  /* 0x00000020898a7812 */ /* 0x040fe200078e3cff */
[----:B--2---:R2:W-:Y:S01]  /*2e50*/  STS.U8 [R137+UR13], R140 ;  /* 0x0000008c89007988 */ /* 0x0045e2000800000d */
[----:B------:R-:W-:-:S03]  /*2e60*/  LOP3.LUT R139, R137, 0x40, RZ, 0x3c, !PT ;  /* 0x00000040898b7812 */ /* 0x000fc600078e3cff */
[----:B-----5:R1:W-:Y:S04]  /*2e70*/  STS.U8 [R137+UR13+0x400], R144 ;  /* 0x0004009089007988 */ /* 0x0203e8000800000d */
[----:B---3--:R1:W-:Y:S01]  /*2e80*/  STS.U8 [R137+UR13+0x800], R148 ;  /* 0x0008009489007988 */ /* 0x0083e2000800000d */
[----:B--2---:R-:W-:-:S03]  /*2e90*/  LOP3.LUT R140, R137, 0x60, RZ, 0x3c, !PT ;  /* 0x00000060898c7812 */ /* 0x004fc600078e3cff */
[----:B----4-:R1:W-:Y:S04]  /*2ea0*/  STS.U8 [R137+UR13+0xc00], R146 ;  /* 0x000c009289007988 */ /* 0x0103e8000800000d */
[----:B------:R1:W-:Y:S04]  /*2eb0*/  STS.U8 [R137+UR13+0x1000], R150 ;  /* 0x0010009689007988 */ /* 0x0003e8000800000d */
        /* <DEDUP_REMOVED lines=9> */
[----:B------:R1:W-:Y:S01]  /*2f50*/  STS.U8 [R138+UR13+0x1900], R153 ;  /* 0x001900998a007988 */ /* 0x0003e2000800000d */
[----:B------:R-:W-:-:S03]  /*2f60*/  ISETP.NE.U32.AND P0, PT, RZ, UR7, PT ;  /* 0x00000007ff007c0c */ /* 0x000fc6000bf05070 */
[----:B------:R1:W-:Y:S04]  /*2f70*/  STS.U8 [R138+UR13+0x1d00], R155 ;  /* 0x001d009b8a007988 */ /* 0x0003e8000800000d */
[----:B------:R1:W-:Y:S04]  /*2f80*/  STS.U8 [R139+UR13+0x200], R158 ;  /* 0x0002009e8b007988 */ /* 0x0003e8000800000d */
[----:B------:R1:W-:Y:S04]  /*2f90*/  STS.U8 [R139+UR13+0x600], R160 ;  /* 0x000600a08b007988 */ /* 0x0003e8000800000d */
[----:B------:R1:W-:Y:S04]  /*2fa0*/  STS.U8 [R139+UR13+0xa00], R162 ;  /* 0x000a00a28b007988 */ /* 0x0003e8000800000d */
[----:B------:R1:W-:Y:S04]  /*2fb0*/  STS.U8 [R139+UR13+0xe00], R164 ;  /* 0x000e00a48b007988 */ /* 0x0003e8000800000d */
[----:B------:R1:W-:Y:S04]  /*2fc0*/  STS.U8 [R139+UR13+0x1600], R168 ;  /* 0x001600a88b007988 */ /* 0x0003e8000800000d */
[----:B------:R1:W-:Y:S01]  /*2fd0*/  STS.U8 [R139+UR13+0x1200], R166 ;  /* 0x001200a68b007988 */ /* 0x0003e2000800000d */
[----:B------:R-:W-:-:S02]  /*2fe0*/  ISETP.LT.OR P3, PT, R4, 0x40, P0 ;  /* 0x000000400400780c */ /* 0x000fc40000761670 */
[----:B------:R-:W-:Y:S01]  /*2ff0*/  ISETP.GE.AND P4, PT, R4, 0x80, PT ;  /* 0x000000800400780c */ /* 0x000fe20003f86270 */
        /* <DEDUP_REMOVED lines=26> */
[----:B0-----:R0:W-:Y:S06]  /*31a0*/  MEMBAR.ALL.CTA ;  /* 0x0000000000007992 */ /* 0x0011ec0000008000 */
[----:B0-----:R-:W0:Y:S02]  /*31b0*/  FENCE.VIEW.ASYNC.S ;  /* 0x00000000000073c6 */ /* 0x001e240000000000 */
[----:B0-----:R-:W-:Y:S06]  /*31c0*/  BAR.SYNC.DEFER_BLOCKING 0x0 ;  /* 0x0000000000007b1d */ /* 0x001fec0000010000 */
[----:B------:R-:W-:Y:S05]  /*31d0*/  @P3 BRA `(.L_x_6) ;  /* 0x0000000000683947 */ /* 0x000fea0003800000 */
[----:B-1----:R-:W-:Y:S02]  /*31e0*/  UIADD3 UR4, UPT, UPT, UR13, 0x4000, URZ ;  /* 0x000040000d047890 */ /* 0x002fe4000fffe0ff */
[----:B------:R-:W-:Y:S02]  /*31f0*/  USHF.R.U32.HI UR6, URZ, 0x4, UR13 ;  /* 0x00000004ff067899 */ /* 0x000fe4000801160d */
[----:B------:R-:W-:Y:S02]  /*3200*/  USHF.R.U32.HI UR4, URZ, 0x4, UR4 ;  /* 0x00000004ff047899 */ /* 0x000fe40008011604 */
[----:B------:R-:W-:Y:S02]  /*3210*/  USGXT.U32 UR6, UR6, 0xe ;  /* 0x0000000e0606789a */ /* 0x000fe40008000000 */
[----:B------:R-:W-:Y:S01]  /*3220*/  USGXT.U32 UR8, UR4, 0xe ;  /* 0x0000000e0408789a */ /* 0x000fe20008000000 */
[----:B------:R-:W-:Y:S01]  /*3230*/  UMOV UR10, 0x100 ;  /* 0x00000100000a7882 */ /* 0x000fe20000000000 */
[----:B------:R-:W-:Y:S01]  /*3240*/  UMOV UR11, 0x40004040 ;  /* 0x40004040000b7882 */ /* 0x000fe20000000000 */
[----:B------:R-:W-:Y:S01]  /*3250*/  UMOV UR16, 0xfffffffe ;  /* 0xfffffffe00107882 */ /* 0x000fe20000000000 */
[----:B------:R-:W-:Y:S01]  /*3260*/  UMOV UR17, 0x7fffbfdf ;  /* 0x7fffbfdf00117882 */ /* 0x000fe20000000000 */
[----:B------:R-:W-:Y:S01]  /*3270*/  UMOV UR7, URZ ;  /* 0x000000ff00077c82 */ /* 0x000fe20008000000 */
[----:B------:R-:W-:Y:S01]  /*3280*/  UMOV UR9, URZ ;  /* 0x000000ff00097c82 */ /* 0x000fe20008000000 */
[----:B------:R-:W-:-:S02]  /*3290*/  UIADD3.64 UR10, UPT, UPT, UR6, UR10, URZ ;  /* 0x0000000a060a7297 */ /* 0x000fc4000fffe0ff */
[----:B------:R-:W-:Y:S01]  /*32a0*/  UIADD3.64 UR16, UPT, UPT, UR8, -UR16, URZ ;  /* 0x8000001008107297 */ /* 0x000fe2000fffe0ff */
[----:B------:R-:W-:Y:S01]  /*32b0*/  UMOV UR18, 0x0 ;  /* 0x0000000000127882 */ /* 0x000fe20000000000 */
[----:B------:R-:W-:Y:S01]  /*32c0*/  UMOV UR19, 0x8108490 ;  /* 0x0810849000137882 */ /* 0x000fe20000000000 */
[----:B------:R-:W-:Y:S01]  /*32d0*/  UMOV UR4, UR15 ;  /* 0x0000000f00047c82 */ /* 0x000fe20008000000 */
[----:B------:R-:W-:Y:S01]  /*32e0*/  UMOV UR5, URZ ;  /* 0x000000ff00057c82 */ /* 0x000fe20008000000 */
[----:B------:R-:W-:Y:S01]  /*32f0*/  UMOV UR7, 0x40004040 ;  /* 0x4000404000077882 */ /* 0x000fe20000000000 */
[----:B------:R-:W-:Y:S01]  /*3300*/  UMOV UR9, 0x80004020 ;  /* 0x8000402000097882 */ /* 0x000fe20000000000 */
[----:B------:R-:W-:Y:S01]  /*3310*/  UMOV UR20, 0x0 ;  /* 0x0000000000147882 */ /* 0x000fe20000000000 */
[----:B------:R-:W-:Y:S01]  /*3320*/  UMOV UR21, 0x8108490 ;  /* 0x0810849000157882 */ /* 0x000fe20000000000 */
[----:B------:R-:W-:Y:S01]  /*3330*/  UMOV UR4, UR4 ;  /* 0x0000000400047c82 */ /* 0x000fe20008000000 */
[----:B------:R0:W-:Y:S01]  /*3340*/  UTCQMMA gdesc[UR6], gdesc[UR8], tmem[UR12], tmem[UR18], idesc[UR19], !UPT ;  /* 0x00ff1208060075ea */ /* 0x0001e2000f80030c */
[----:B------:R0:W-:Y:S01]  /*3350*/  UTCQMMA gdesc[UR10], gdesc[UR16], tmem[UR12], tmem[UR20], idesc[UR21], UPT ;  /* 0x00ff14100a0075ea */ /* 0x0001e2000b80030c */
[----:B------:R0:W-:Y:S01]  /*3360*/  UTCBAR [UR4], URZ ;  /* 0x000000ff040073e9 */ /* 0x0001e200080000ff */
[----:B------:R-:W-:Y:S01]  /*3370*/  NOP ;  /* 0x0000000000007918 */ /* 0x000fe20000000000 */
.L_x_6:
[----:B01----:R-:W-:Y:S01]  /*3380*/  UMOV UR4, URZ ;  /* 0x000000ff00047c82 */ /* 0x003fe20008000000 */
[----:B------:R-:W-:Y:S05]  /*3390*/  @!P4 BRA `(.L_x_7) ;  /* 0x000000140090c947 */ /* 0x000fea0003800000 */
[----:B------:R-:W-:Y:S01]  /*33a0*/  SHF.R.S32.HI R145, RZ, 0x1f, R4 ;  /* 0x0000001fff917819 */ /* 0x000fe20000011404 */
[----:B------:R-:W-:Y:S01]  /*33b0*/  UIADD3 UR4, UPT, UPT, UR13, 0x2000, URZ ;  /* 0x000020000d047890 */ /* 0x000fe2000fffe0ff */
[----:B------:R-:W-:Y:S01]  /*33c0*/  IMAD.SHL.U32 R141, R126, 0x40, RZ ;  /* 0x000000407e8d7824 */ /* 0x000fe200078e00ff */
[----:B------:R-:W-:Y:S01]  /*33d0*/  UIADD3 UR5, UPT, UPT, UR13, 0x5000, URZ ;  /* 0x000050000d057890 */ /* 0x000fe2000fffe0ff */
[----:B------:R-:W-:Y:S01]  /*33e0*/  LEA.HI R145, R145, R4, RZ, 0x6 ;  /* 0x0000000491917211 */ /* 0x000fe200078f30ff */
[----:B------:R-:W-:Y:S01]  /*33f0*/  USHF.R.U32.HI UR4, URZ, 0x4, UR4 ;  /* 0x00000004ff047899 */ /* 0x000fe20008011604 */
[----:B------:R-:W-:Y:S01]  /*3400*/  IMAD.SHL.U32 R143, R127, 0x40, RZ ;  /* 0x000000407f8f7824 */ /* 0x000fe200078e00ff */
[----:B------:R-:W-:Y:S01]  /*3410*/  USHF.R.U32.HI UR5, URZ, 0x4, UR5 ;  /* 0x00000004ff057899 */ /* 0x000fe20008011605 */
[----:B------:R-:W-:Y:S01]  /*3420*/  SHF.R.S32.HI R145, RZ, 0x6, R145 ;  /* 0x00000006ff917819 */ /* 0x000fe20000011491 */
[----:B------:R-:W-:Y:S01]  /*3430*/  USGXT.U32 UR6, UR4, 0xe ;  /* 0x0000000e0406789a */ /* 0x000fe20008000000 */
[----:B------:R-:W-:Y:S01]  /*3440*/  VIADD R142, R142, 0xffffffc0 ;  /* 0xffffffc08e8e7836 */ /* 0x000fe20000000000 */
[----:B------:R-:W-:Y:S01]  /*3450*/  USGXT.U32 UR8, UR5, 0xe ;  /* 0x0000000e0508789a */ /* 0x000fe20008000000 */
[----:B------:R-:W-:Y:S01]  /*3460*/  VIMNMX R145, PT, PT, R145, 0x2, !PT ;  /* 0x0000000291917848 */ /* 0x000fe20007fe0100 */
[----:B------:R-:W-:Y:S01]  /*3470*/  IMAD.MOV.U32 R126, RZ, RZ, RZ ;  /* 0x000000ffff7e7224 */ /* 0x000fe200078e00ff */
[----:B------:R-:W-:Y:S01]  /*3480*/  SHF.R.S32.HI R144, RZ, 0x1f, R141 ;  /* 0x0000001fff907819 */ /* 0x000fe2000001148d */
[----:B------:R-:W-:Y:S01]  /*3490*/  UMOV UR16, 0x100 ;  /* 0x0000010000107882 */ /* 0x000fe20000000000 */
[----:B------:R-:W-:Y:S01]  /*34a0*/  SHF.R.S32.HI R146, RZ, 0x1f, R143 ;  /* 0x0000001fff927819 */ /* 0x000fe2000001148f */
[----:B------:R-:W-:Y:S01]  /*34b0*/  VIADD R145, R145, 0xffffffff ;  /* 0xffffffff91917836 */ /* 0x000fe20000000000 */
        /* <DEDUP_REMOVED lines=8> */
[----:B------:R-:W-:-:S10]  /*3540*/  UMOV UR5, URZ ;  /* 0x000000ff00057c82 */ /* 0x000fd40008000000 */
.L_x_10:
[C---:B------:R-:W-:Y:S01]  /*3550*/  IADD3 R124, P4, PT, R143.reuse, R124, RZ ;  /* 0x0000007c8f7c7210 */ /* 0x040fe20007f9e0ff */
[----:B------:R-:W-:Y:S01]  /*3560*/  IMAD.U32 R126, R126, -0x80000000, RZ ;  /* 0x800000007e7e7824 */ /* 0x000fe200078e00ff */
[C---:B------:R-:W-:Y:S02]  /*3570*/  IADD3 R128, P3, PT, R143.reuse, R128, RZ ;  /* 0x000000808f807210 */ /* 0x040fe40007f7e0ff */
[C---:B------:R-:W-:Y:S01]  /*3580*/  IADD3 R122, P5, PT, R143.reuse, R122, RZ ;  /* 0x0000007a8f7a7210 */ /* 0x040fe20007fbe0ff */
[C---:B------:R-:W-:Y:S01]  /*3590*/  IMAD.X R125, R146.reuse, 0x1, R125, P4 ;  /* 0x00000001927d7824 */ /* 0x040fe200020e067d */
        /* <DEDUP_REMOVED lines=16> */
[----:B------:R-:W-:Y:S01]  /*36a0*/  IADD3 R106, P5, PT, R143, R106, RZ ;  /* 0x0000006a8f6a7210 */ /* 0x000fe20007fbe0ff */
[C---:B------:R-:W-:Y:S01]  /*36b0*/  IMAD.X R101, R146.reuse, 0x1, R101, P4 ;  /* 0x0000000192657824 */ /* 0x040fe200020e0665 */
[----:B------:R-:W-:Y:S01]  /*36c0*/  IADD3 R70, P4, PT, R141, R70, RZ ;  /* 0x000000468d467210 */ /* 0x000fe20007f9e0ff */
[C---:B------:R-:W-:Y:S01]  /*36d0*/  IMAD.X R111, R146.reuse, 0x1, R111, P3 ;  /* 0x00000001926f7824 */ /* 0x040fe200018e066f */
[C---:B------:R-:W-:Y:S01]  /*36e0*/  IADD3 R104, P6, PT, R143.reuse, R104, RZ ;  /* 0x000000688f687210 */ /* 0x040fe20007fde0ff */
[----:B------:R-:W-:Y:S01]  /*36f0*/  IMAD.X R107, R146, 0x1, R107, P5 ;  /* 0x00000001926b7824 */ /* 0x000fe200028e066b */
[----:B------:R-:W-:Y:S01]  /*3700*/  IADD3 R102, P3, PT, R143, R102, RZ ;  /* 0x000000668f667210 */ /* 0x000fe20007f7e0ff */
[----:B------:R-:W-:Y:S01]  /*3710*/  IMAD.X R71, R144, 0x1, R71, P4 ;  /* 0x0000000190477824 */ /* 0x000fe200020e0647 */
[----:B------:R-:W-:Y:S01]  /*3720*/  IADD3 R68, P4, PT, R141, R68, RZ ;  /* 0x000000448d447210 */ /* 0x000fe20007f9e0ff */
[C---:B------:R-:W-:Y:S01]  /*3730*/  IMAD.X R105, R146.reuse, 0x1, R105, P6 ;  /* 0x0000000192697824 */ /* 0x040fe200030e0669 */
[C---:B------:R-:W-:Y:S01]  /*3740*/  IADD3 R98, P5, PT, R143.reuse, R98, RZ ;  /* 0x000000628f627210 */ /* 0x040fe20007fbe0ff */
[----:B------:R-:W-:Y:S01]  /*3750*/  IMAD.X R103, R146, 0x1, R103, P3 ;  /* 0x0000000192677824 */ /* 0x000fe200018e0667 */
[----:B------:R-:W-:Y:S01]  /*3760*/  IADD3 R96, P6, PT, R143, R96, RZ ;  /* 0x000000608f607210 */ /* 0x000fe20007fde0ff */
[----:B------:R-:W-:Y:S01]  /*3770*/  IMAD.X R69, R144, 0x1, R69, P4 ;  /* 0x0000000190457824 */ /* 0x000fe200020e0645 */
[C---:B------:R-:W-:Y:S01]  /*3780*/  IADD3 R66, P4, PT, R141.reuse, R66, RZ ;  /* 0x000000428d427210 */ /* 0x040fe20007f9e0ff */
[C---:B------:R-:W-:Y:S01]  /*3790*/  IMAD.X R99, R146.reuse, 0x1, R99, P5 ;  /* 0x0000000192637824 */ /* 0x040fe200028e0663 */
[C---:B------:R-:W-:Y:S01]  /*37a0*/  IADD3 R86, P3, PT, R141.reuse, R86, RZ ;  /* 0x000000568d567210 */ /* 0x040fe20007f7e0ff */
[----:B------:R-:W-:Y:S01]  /*37b0*/  IMAD.X R97, R146, 0x1, R97, P6 ;  /* 0x0000000192617824 */ /* 0x000fe200030e0661 */
        /* <DEDUP_REMOVED lines=20> */
[----:B------:R-:W0:Y:S01]  /*3900*/  SYNCS.PHASECHK.TRANS64.TRYWAIT P4, [UR15], R126 ;  /* 0x0000007eff0075a7 */ /* 0x000e22000808110f */
[C---:B------:R-:W-:Y:S01]  /*3910*/  IMAD.X R49, R144.reuse, 0x1, R49, P5 ;  /* 0x0000000190317824 */ /* 0x040fe200028e0631 */
[C---:B------:R-:W-:Y:S01]  /*3920*/  IADD3 R80, P3, PT, R141.reuse, R80, RZ ;  /* 0x000000508d507210 */ /* 0x040fe20007f7e0ff */
[----:B------:R-:W-:Y:S01]  /*3930*/  IMAD.X R23, R144, 0x1, R23, P6 ;  /* 0x0000000190177824 */ /* 0x000fe200030e0617 */
[----:B------:R-:W-:-:S02]  /*3940*/  IADD3 R44, P5, PT, R141, R44, RZ ;  /* 0x0000002c8d2c7210 */ /* 0x000fc40007fbe0ff */
        /* <DEDUP_REMOVED lines=31> */
[----:B------:R-:W-:Y:S01]  /*3b40*/  IMAD.X R57, R144, 0x1, R57, P3 ;  /* 0x0000000190397824 */ /* 0x000fe200018e0639 */
[-C--:B------:R-:W-:Y:S01]  /*3b50*/  ISETP.GE.AND P3, PT, R38, R142.reuse, PT ;  /* 0x0000008e2600720c */ /* 0x080fe20003f66270 */
[----:B------:R-:W-:Y:S01]  /*3b60*/  IMAD.X R33, R144, 0x1, R33, P5 ;  /* 0x0000000190217824 */ /* 0x000fe200028e0621 */
[-C--:B------:R-:W-:Y:S01]  /*3b70*/  ISETP.GE.AND P5, PT, R26, R142.reuse, PT ;  /* 0x0000008e1a00720c */ /* 0x080fe20003fa6270 */
[----:B------:R-:W-:Y:S01]  /*3b80*/  IMAD.X R7, R144, 0x1, R7, P6 ;  /* 0x0000000190077824 */ /* 0x000fe200030e0607 */
[----:B------:R-:W-:-:S02]  /*3b90*/  ISETP.GE.AND P6, PT, R52, R142, PT ;  /* 0x0000008e3400720c */ /* 0x000fc40003fc6270 */
[----:B------:R-:W-:Y:S01]  /*3ba0*/  PRMT R148, RZ, 0x7610, R148 ;  /* 0x00007610ff947816 */ /* 0x000fe20000000094 */
[----:B0-----:R-:W-:Y:S10]  /*3bb0*/  @!P4 BRA `(.L_x_8) ;  /* 0x00000024008cc947 */ /* 0x001ff40003800000 */
.L_x_16:
[----:B------:R-:W2:Y:S01]  /*3bc0*/  @!P3 LDG.E.U8 R148, desc[UR26][R6.64] ;  /* 0x0000001a0694b981 */ /* 0x000ea2000c1e1100 */
[----:B------:R-:W-:Y:S01]  /*3bd0*/  PRMT R150, RZ, 0x7610, R150 ;  /* 0x00007610ff967816 */ /* 0x000fe20000000096 */
[----:B------:R-:W-:Y:S01]  /*3be0*/  @!P5 IMAD.MOV.U32 R126, RZ, RZ, R30 ;  /* 0x000000ffff7ed224 */ /* 0x000fe200078e001e */
[-C--:B------:R-:W-:Y:S01]  /*3bf0*/  ISETP.GE.AND P3, PT, R5, R142.reuse, PT ;  /* 0x0000008e0500720c */ /* 0x080fe20003f66270 */
[----:B------:R-:W-:Y:S01]  /*3c00*/  @!P5 IMAD.MOV.U32 R127, RZ, RZ, R33 ;  /* 0x000000ffff7fd224 */ /* 0x000fe200078e0021 */
[----:B------:R-:W-:Y:S02]  /*3c10*/  PRMT R147, RZ, 0x7610, R147 ;  /* 0x00007610ff937816 */ /* 0x000fe40000000093 */
[----:B------:R-:W3:Y:S01]  /*3c20*/  @!P6 LDG.E.U8 R150, desc[UR26][R56.64] ;  /* 0x0000001a3896e981 */ /* 0x000ee2000c1e1100 */
[-C--:B------:R-:W-:Y:S02]  /*3c30*/  ISETP.GE.AND P6, PT, R27, R142.reuse, PT ;  /* 0x0000008e1b00720c */ /* 0x080fe40003fc6270 */
[----:B------:R-:W-:Y:S01]  /*3c40*/  PRMT R152, RZ, 0x7610, R152 ;  /* 0x00007610ff987816 */ /* 0x000fe20000000098 */
[----:B------:R0:W4:Y:S01]  /*3c50*/  @!P5 LDG.E.U8 R147, desc[UR26][R126.64] ;  /* 0x0000001a7e93d981 */ /* 0x000122000c1e1100 */
[----:B------:R-:W-:-:S02]  /*3c60*/  ISETP.GE.AND P4, PT, R95, R142, PT ;  /* 0x0000008e5f00720c */ /* 0x000fc40003f86270 */
[----:B------:R-:W-:Y:S02]  /*3c70*/  PRMT R151, RZ, 0x7610, R151 ;  /* 0x00007610ff977816 */ /* 0x000fe40000000097 */
[----:B0-----:R-:W-:Y:S02]  /*3c80*/  @!P3 IMAD.MOV.U32 R126, RZ, RZ, R8 ;  /* 0x000000ffff7eb224 */ /* 0x001fe400078e0008 */
[----:B------:R-:W-:-:S05]  /*3c90*/  @!P3 IMAD.MOV.U32 R127, RZ, RZ, R11 ;  /* 0x000000ffff7fb224 */ /* 0x000fca00078e000b */
[----:B------:R0:W5:Y:S01]  /*3ca0*/  @!P3 LDG.E.U8 R152, desc[UR26][R126.64] ;  /* 0x0000001a7e98b981 */ /* 0x000162000c1e1100 */
[----:B------:R-:W-:Y:S02]  /*3cb0*/  PRMT R149, RZ, 0x7610, R149 ;  /* 0x00007610ff957816 */ /* 0x000fe40000000095 */
[-C--:B------:R-:W-:Y:S02]  /*3cc0*/  ISETP.GE.AND P3, PT, R9, R142.reuse, PT ;  /* 0x0000008e0900720c */ /* 0x080fe40003f66270 */
[----:B------:R-:W-:Y:S02]  /*3cd0*/  ISETP.GE.AND P5, PT, R53, R142, PT ;  /* 0x0000008e3500720c */ /* 0x000fe40003fa6270 */
[----:B------:R-:W3:Y:S01]  /*3ce0*/  @!P4 LDG.E.U8 R149, desc[UR26][R72.64] ;  /* 0x0000001a4895c981 */ /* 0x000ee2000c1e1100 */
[----:B0-----:R-:W-:Y:S02]  /*3cf0*/  @!P6 IMAD.MOV.U32 R126, RZ, RZ, R32 ;  /* 0x000000ffff7ee224 */ /* 0x001fe400078e0020 */
[----:B------:R-:W-:-:S05]  /*3d00*/  @!P6 IMAD.MOV.U32 R127, RZ, RZ, R35 ;  /* 0x000000ffff7fe224 */ /* 0x000fca00078e0023 */
[----:B------:R0:W3:Y:S01]  /*3d10*/  @!P6 LDG.E.U8 R151, desc[UR26][R126.64] ;  /* 0x0000001a7e97e981 */ /* 0x0000e2000c1e1100 */
[-C--:B------:R-:W-:Y:S02]  /*3d20*/  ISETP.GE.AND P6, PT, R31, R142.reuse, PT ;  /* 0x0000008e1f00720c */ /* 0x080fe40003fc6270 */
[----:B------:R-:W-:Y:S02]  /*3d30*/  ISETP.GE.AND P4, PT, R130, R142, PT ;  /* 0x0000008e8200720c */ /* 0x000fe40003f86270 */
[----:B------:R-:W-:Y:S02]  /*3d40*/  PRMT R156, RZ, 0x7610, R156 ;  /* 0x00007610ff9c7816 */ /* 0x000fe4000000009c */
[----:B------:R-:W-:Y:S02]  /*3d50*/  PRMT R155, RZ, 0x7610, R155 ;  /* 0x00007610ff9b7816 */ /* 0x000fe4000000009b */
[----:B------:R-:W-:Y:S02]  /*3d60*/  PRMT R154, RZ, 0x7610, R154 ;  /* 0x00007610ff9a7816 */ /* 0x000fe4000000009a */
[----:B------:R-:W3:Y:S01]  /*3d70*/  @!P3 LDG.E.U8 R156, desc[UR26][R12.64] ;  /* 0x0000001a0c9cb981 */ /* 0x000ee2000c1e1100 */
[----:B------:R-:W-:-:S02]  /*3d80*/  PRMT R153, RZ, 0x7610, R153 ;  /* 0x00007610ff997816 */ /* 0x000fc40000000099 */
[-C--:B------:R-:W-:Y:S01]  /*3d90*/  ISETP.GE.AND P3, PT, R10, R142.reuse, PT ;  /* 0x0000008e0a00720c */ /* 0x080fe20003f66270 */
[----:B0-----:R-:W-:Y:S01]  /*3da0*/  @!P6 IMAD.MOV.U32 R126, RZ, RZ, R34 ;  /* 0x000000ffff7ee224 */ /* 0x001fe200078e0022 */
[----:B------:R-:W4:Y:S01]  /*3db0*/  @!P5 LDG.E.U8 R154, desc[UR26][R58.64] ;  /* 0x0000001a3a9ad981 */ /* 0x000f22000c1e1100 */
[----:B------:R-:W-:Y:S01]  /*3dc0*/  @!P6 IMAD.MOV.U32 R127, RZ, RZ, R39 ;  /* 0x000000ffff7fe224 */ /* 0x000fe200078e0027 */
[-C--:B------:R-:W-:Y:S02]  /*3dd0*/  ISETP.GE.AND P5, PT, R88, R142.reuse, PT ;  /* 0x0000008e5800720c */ /* 0x080fe40003fa6270 */
[----:B------:R-:W4:Y:S01]  /*3de0*/  @!P4 LDG.E.U8 R153, desc[UR26][R74.64] ;  /* 0x0000001a4a99c981 */ /* 0x000f22000c1e1100 */
[----:B------:R-:W-:-:S03]  /*3df0*/  ISETP.GE.AND P4, PT, R131, R142, PT ;  /* 0x0000008e8300720c */ /* 0x000fc60003f86270 */
[----:B------:R0:W4:Y:S01]  /*3e00*/  @!P6 LDG.E.U8 R155, desc[UR26][R126.64] ;  /* 0x0000001a7e9be981 */ /* 0x000122000c1e1100 */
[----:B------:R-:W-:Y:S02]  /*3e10*/  ISETP.GE.AND P6, PT, R37, R142, PT ;  /* 0x0000008e2500720c */ /* 0x000fe40003fc6270 */
[----:B------:R-:W-:Y:S02]  /*3e20*/  PRMT R160, RZ, 0x7610, R160 ;  /* 0x00007610ffa07816 */ /* 0x000fe400000000a0 */
[----:B------:R-:W-:Y:S02]  /*3e30*/  PRMT R159, RZ, 0x7610, R159 ;  /* 0x00007610ff9f7816 */ /* 0x000fe4000000009f */
[----:B------:R-:W-:Y:S02]  /*3e40*/  PRMT R158, RZ, 0x7610, R158 ;  /* 0x00007610ff9e7816 */ /* 0x000fe4000000009e */
[----:B------:R-:W4:Y:S01]  /*3e50*/  @!P3 LDG.E.U8 R160, desc[UR26][R14.64] ;  /* 0x0000001a0ea0b981 */ /* 0x000f22000c1e1100 */
[----:B------:R-:W-:-:S02]  /*3e60*/  PRMT R157, RZ, 0x7610, R157 ;  /* 0x00007610ff9d7816 */ /* 0x000fc4000000009d */
[-C--:B------:R-:W-:Y:S01]  /*3e70*/  ISETP.GE.AND P3, PT, R16, R142.reuse, PT ;  /* 0x0000008e1000720c */ /* 0x080fe20003f66270 */
[----:B------:R-:W4:Y:S01]  /*3e80*/  @!P5 LDG.E.U8 R158, desc[UR26][R60.64] ;  /* 0x0000001a3c9ed981 */ /* 0x000f22000c1e1100 */
[----:B------:R-:W-:-:S03]  /*3e90*/  ISETP.GE.AND P5, PT, R89, R142, PT ;  /* 0x0000008e5900720c */ /* 0x000fc60003fa6270 */
[----:B------:R-:W4:Y:S01]  /*3ea0*/  @!P6 LDG.E.U8 R159, desc[UR26][R42.64] ;  /* 0x0000001a2a9fe981 */ /* 0x000f22000c1e1100 */
[----:B------:R-:W-:-:S03]  /*3eb0*/  ISETP.GE.AND P6, PT, R40, R142, PT ;  /* 0x0000008e2800720c */ /* 0x000fc60003fc6270 */
[----:B------:R-:W4:Y:S01]  /*3ec0*/  @!P4 LDG.E.U8 R157, desc[UR26][R76.64] ;  /* 0x0000001a4c9dc981 */ /* 0x000f22000c1e1100 */
[-C--:B------:R-:W-:Y:S02]  /*3ed0*/  ISETP.GE.AND P4, PT, R132, R142.reuse, PT ;  /* 0x0000008e8400720c */ /* 0x080fe40003f86270 */
[----:B------:R-:W-:Y:S01]  /*3ee0*/  PRMT R164, RZ, 0x7610, R164 ;  /* 0x00007610ffa47816 */ /* 0x000fe200000000a4 */
[----:B0-----:R-:W-:Y:S01]  /*3ef0*/  @!P3 IMAD.MOV.U32 R126, RZ, RZ, R18 ;  /* 0x000000ffff7eb224 */ /* 0x001fe200078e0012 */
[----:B------:R-:W-:Y:S01]  /*3f00*/  PRMT R162, RZ, 0x7610, R162 ;  /* 0x00007610ffa27816 */ /* 0x000fe200000000a2 */
[----:B------:R-:W-:Y:S01]  /*3f10*/  @!P3 IMAD.MOV.U32 R127, RZ, RZ, R21 ;  /* 0x000000ffff7fb224 */ /* 0x000fe200078e0015 */
[----:B------:R-:W-:Y:S02]  /*3f20*/  PRMT R161, RZ, 0x7610, R161 ;  /* 0x00007610ffa17816 */ /* 0x000fe400000000a1 */
[----:B------:R-:W-:Y:S02]  /*3f30*/  PRMT R163, RZ, 0x7610, R163 ;  /* 0x00007610ffa37816 */ /* 0x000fe400000000a3 */
[----:B------:R0:W4:Y:S01]  /*3f40*/  @!P3 LDG.E.U8 R164, desc[UR26][R126.64] ;  /* 0x0000001a7ea4b981 */ /* 0x000122000c1e1100 */
[----:B------:R-:W-:-:S03]  /*3f50*/  ISETP.GE.AND P3, PT, R17, R142, PT ;  /* 0x0000008e1100720c */ /* 0x000fc60003f66270 */
[----:B------:R-:W4:Y:S01]  /*3f60*/  @!P5 LDG.E.U8 R162, desc[UR26][R62.64] ;  /* 0x0000001a3ea2d981 */ /* 0x000f22000c1e1100 */
[----:B------:R-:W-:-:S03]  /*3f70*/  ISETP.GE.AND P5, PT, R91, R142, PT ;  /* 0x0000008e5b00720c */ /* 0x000fc60003fa6270 */
[----:B------:R-:W4:Y:S01]  /*3f80*/  @!P4 LDG.E.U8 R161, desc[UR26][R78.64] ;  /* 0x0000001a4ea1c981 */ /* 0x000f22000c1e1100 */
[----:B0-----:R-:W-:Y:S02]  /*3f90*/  @!P6 IMAD.MOV.U32 R126, RZ, RZ, R44 ;  /* 0x000000ffff7ee224 */ /* 0x001fe400078e002c */
[----:B------:R-:W-:Y:S01]  /*3fa0*/  @!P6 IMAD.MOV.U32 R127, RZ, RZ, R47 ;  /* 0x000000ffff7fe224 */ /* 0x000fe200078e002f */
[----:B------:R-:W-:-:S04]  /*3fb0*/  ISETP.GE.AND P4, PT, R133, R142, PT ;  /* 0x0000008e8500720c */ /* 0x000fc80003f86270 */
[----:B------:R0:W4:Y:S01]  /*3fc0*/  @!P6 LDG.E.U8 R163, desc[UR26][R126.64] ;  /* 0x0000001a7ea3e981 */ /* 0x000122000c1e1100 */
[----:B------:R-:W-:Y:S02]  /*3fd0*/  ISETP.GE.AND P6, PT, R41, R142, PT ;  /* 0x0000008e2900720c */ /* 0x000fe40003fc6270 */
[----:B------:R-:W-:Y:S02]  /*3fe0*/  PRMT R166, RZ, 0x7610, R166 ;  /* 0x00007610ffa67816 */ /* 0x000fe400000000a6 */
[----:B------:R-:W-:Y:S02]  /*3ff0*/  PRMT R165, RZ, 0x7610, R165 ;  /* 0x00007610ffa57816 */ /* 0x000fe400000000a5 */
[----:B------:R-:W-:Y:S02]  /*4000*/  PRMT R168, RZ, 0x7610, R168 ;  /* 0x00007610ffa87816 */ /* 0x000fe400000000a8 */
[----:B------:R-:W4:Y:S01]  /*4010*/  @!P5 LDG.E.U8 R166, desc[UR26][R64.64] ;  /* 0x0000001a40a6d981 */ /* 0x000f22000c1e1100 */
[----:B0-----:R-:W-:-:S02]  /*4020*/  @!P3 IMAD.MOV.U32 R126, RZ, RZ, R20 ;  /* 0x000000ffff7eb224 */ /* 0x001fc400078e0014 */
[----:B------:R-:W-:Y:S01]  /*4030*/  @!P3 IMAD.MOV.U32 R127, RZ, RZ, R23 ;  /* 0x000000ffff7fb224 */ /* 0x000fe200078e0017 */
[----:B------:R-:W4:Y:S01]  /*4040*/  @!P4 LDG.E.U8 R165, desc[UR26][R80.64] ;  /* 0x0000001a50a5c981 */ /* 0x000f22000c1e1100 */
[-C--:B------:R-:W-:Y:S02]  /*4050*/  ISETP.GE.AND P5, PT, R92, R142.reuse, PT ;  /* 0x0000008e5c00720c */ /* 0x080fe40003fa6270 */
[-C--:B------:R-:W-:Y:S01]  /*4060*/  ISETP.GE.AND P4, PT, R134, R142.reuse, PT ;  /* 0x0000008e8600720c */ /* 0x080fe20003f86270 */
[----:B------:R0:W4:Y:S01]  /*4070*/  @!P3 LDG.E.U8 R168, desc[UR26][R126.64] ;  /* 0x0000001a7ea8b981 */ /* 0x000122000c1e1100 */
[----:B------:R-:W-:Y:S02]  /*4080*/  PRMT R167, RZ, 0x7610, R167 ;  /* 0x00007610ffa77816 */ /* 0x000fe400000000a7 */
[----:B------:R-:W-:Y:S02]  /*4090*/  ISETP.GE.AND P3, PT, R19, R142, PT ;  /* 0x0000008e1300720c */ /* 0x000fe40003f66270 */
[----:B------:R-:W-:Y:S01]  /*40a0*/  PRMT R170, RZ, 0x7610, R170 ;  /* 0x00007610ffaa7816 */ /* 0x000fe200000000aa */
[----:B0-----:R-:W-:Y:S01]  /*40b0*/  @!P6 IMAD.MOV.U32 R126, RZ, RZ, R46 ;  /* 0x000000ffff7ee224 */ /* 0x001fe200078e002e */
[----:B------:R-:W-:Y:S01]  /*40c0*/  PRMT R169, RZ, 0x7610, R169 ;  /* 0x00007610ffa97816 */ /* 0x000fe200000000a9 */
[----:B------:R-:W-:-:S03]  /*40d0*/  @!P6 IMAD.MOV.U32 R127, RZ, RZ, R49 ;  /* 0x000000ffff7fe224 */ /* 0x000fc600078e0031 */
[----:B------:R-:W4:Y:S04]  /*40e0*/  @!P5 LDG.E.U8 R170, desc[UR26][R66.64] ;  /* 0x0000001a42aad981 */ /* 0x000f28000c1e1100 */
[----:B------:R0:W4:Y:S01]  /*40f0*/  @!P6 LDG.E.U8 R167, desc[UR26][R126.64] ;  /* 0x0000001a7ea7e981 */ /* 0x000122000c1e1100 */
[-C--:B------:R-:W-:Y:S02]  /*4100*/  ISETP.GE.AND P6, PT, R45, R142.reuse, PT ;  /* 0x0000008e2d00720c */ /* 0x080fe40003fc6270 */
[-C--:B------:R-:W-:Y:S01]  /*4110*/  ISETP.GE.AND P5, PT, R93, R142.reuse, PT ;  /* 0x0000008e5d00720c */ /* 0x080fe20003fa6270 */
[----:B------:R-:W4:Y:S01]  /*4120*/  @!P4 LDG.E.U8 R169, desc[UR26][R82.64] ;  /* 0x0000001a52a9c981 */ /* 0x000f22000c1e1100 */
[----:B------:R-:W-:Y:S02]  /*4130*/  ISETP.GE.AND P4, PT, R135, R142, PT ;  /* 0x0000008e8700720c */ /* 0x000fe40003f86270 */
[----:B------:R-:W-:Y:S01]  /*4140*/  PRMT R172, RZ, 0x7610, R172 ;  /* 0x00007610ffac7816 */ /* 0x000fe200000000ac */
[----:B0-----:R-:W-:-:S02]  /*4150*/  @!P3 IMAD.MOV.U32 R126, RZ, RZ, R22 ;  /* 0x000000ffff7eb224 */ /* 0x001fc400078e0016 */
[----:B------:R-:W-:Y:S01]  /*4160*/  @!P3 IMAD.MOV.U32 R127, RZ, RZ, R25 ;  /* 0x000000ffff7fb224 */ /* 0x000fe200078e0019 */
[----:B------:R-:W-:Y:S02]  /*4170*/  PRMT R171, RZ, 0x7610, R171 ;  /* 0x00007610ffab7816 */ /* 0x000fe400000000ab */
[----:B------:R-:W-:Y:S02]  /*4180*/  PRMT R174, RZ, 0x7610, R174 ;  /* 0x00007610ffae7816 */ /* 0x000fe400000000ae */
[----:B------:R0:W4:Y:S01]  /*4190*/  @!P3 LDG.E.U8 R172, desc[UR26][R126.64] ;  /* 0x0000001a7eacb981 */ /* 0x000122000c1e1100 */
[----:B------:R-:W-:Y:S02]  /*41a0*/  PRMT R173, RZ, 0x7610, R173 ;  /* 0x00007610ffad7816 */ /* 0x000fe400000000ad */
[----:B------:R-:W-:Y:S01]  /*41b0*/  ISETP.GE.AND P3, PT, R24, R142, PT ;  /* 0x0000008e1800720c */ /* 0x000fe20003f66270 */
[----:B------:R-:W4:Y:S01]  /*41c0*/  @!P5 LDG.E.U8 R174, desc[UR26][R68.64] ;  /* 0x0000001a44aed981 */ /* 0x000f22000c1e1100 */
[----:B0-----:R-:W-:-:S03]  /*41d0*/  @!P6 IMAD.MOV.U32 R126, RZ, RZ, R48 ;  /* 0x000000ffff7ee224 */ /* 0x001fc600078e0030 */
[----:B------:R-:W4:Y:S01]  /*41e0*/  @!P4 LDG.E.U8 R173, desc[UR26][R84.64] ;  /* 0x0000001a54adc981 */ /* 0x000f22000c1e1100 */
[----:B------:R-:W-:Y:S01]  /*41f0*/  @!P6 IMAD.MOV.U32 R127, RZ, RZ, R51 ;  /* 0x000000ffff7fe224 */ /* 0x000fe200078e0033 */
[-C--:B------:R-:W-:Y:S02]  /*4200*/  ISETP.GE.AND P5, PT, R50, R142.reuse, PT ;  /* 0x0000008e3200720c */ /* 0x080fe40003fa6270 */
[-C--:B------:R-:W-:Y:S02]  /*4210*/  ISETP.GE.AND P4, PT, R136, R142.reuse, PT ;  /* 0x0000008e8800720c */ /* 0x080fe40003f86270 */
[----:B------:R0:W4:Y:S01]  /*4220*/  @!P6 LDG.E.U8 R171, desc[UR26][R126.64] ;  /* 0x0000001a7eabe981 */ /* 0x000122000c1e1100 */
[----:B------:R-:W-:Y:S02]  /*4230*/  ISETP.GE.AND P6, PT, R94, R142, PT ;  /* 0x0000008e5e00720c */ /* 0x000fe40003fc6270 */
[----:B------:R-:W-:Y:S02]  /*4240*/  PRMT R176, RZ, 0x7610, R176 ;  /* 0x00007610ffb07816 */ /* 0x000fe400000000b0 */
[----:B------:R-:W-:-:S04]  /*4250*/  PRMT R175, RZ, 0x7610, R175 ;  /* 0x00007610ffaf7816 */ /* 0x000fc800000000af */
[----:B------:R-:W4:Y:S01]  /*4260*/  @!P3 LDG.E.U8 R176, desc[UR26][R28.64] ;  /* 0x0000001a1cb0b981 */ /* 0x000f22000c1e1100 */
[----:B0-----:R-:W-:Y:S02]  /*4270*/  PRMT R127, RZ, 0x7610, R127 ;  /* 0x00007610ff7f7816 */ /* 0x001fe4000000007f */
[----:B------:R-:W-:Y:S01]  /*4280*/  PRMT R126, RZ, 0x7610, R126 ;  /* 0x00007610ff7e7816 */ /* 0x000fe2000000007e */
[----:B------:R-:W4:Y:S04]  /*4290*/  @!P4 LDG.E.U8 R175, desc[UR26][R86.64] ;  /* 0x0000001a56afc981 */ /* 0x000f28000c1e1100 */
[----:B------:R-:W4:Y:S04]  /*42a0*/  @!P5 LDG.E.U8 R127, desc[UR26][R54.64] ;  /* 0x0000001a367fd981 */ /* 0x000f28000c1e1100 */
[----:B------:R-:W4:Y:S01]  /*42b0*/  @!P6 LDG.E.U8 R126, desc[UR26][R70.64] ;  /* 0x0000001a467ee981 */ /* 0x000f22000c1e1100 */
[----:B------:R-:W-:Y:S01]  /*42c0*/  BAR.SYNC.DEFER_BLOCKING 0x0 ;  /* 0x0000000000007b1d */ /* 0x000fe20000010000 */
[----:B------:R-:W-:-:S02]  /*42d0*/  ISETP.GE.AND P3, PT, R90, R142, PT ;  /* 0x0000008e5a00720c */ /* 0x000fc40003f66270 */
[----:B------:R-:W-:Y:S02]  /*42e0*/  PRMT R178, RZ, 0x7610, R178 ;  /* 0x00007610ffb27816 */ /* 0x000fe400000000b2 */
[----:B------:R-:W-:Y:S02]  /*42f0*/  PRMT R180, RZ, 0x7610, R180 ;  /* 0x00007610ffb47816 */ /* 0x000fe400000000b4 */
[----:B------:R-:W-:Y:S02]  /*4300*/  PRMT R182, RZ, 0x7610, R182 ;  /* 0x00007610ffb67816 */ /* 0x000fe400000000b6 */
[----:B------:R-:W-:Y:S02]  /*4310*/  PRMT R184, RZ, 0x7610, R184 ;  /* 0x00007610ffb87816 */ /* 0x000fe400000000b8 */
[----:B------:R-:W-:Y:S02]  /*4320*/  PRMT R186, RZ, 0x7610, R186 ;  /* 0x00007610ffba7816 */ /* 0x000fe400000000ba */
[----:B------:R-:W-:-:S02]  /*4330*/  PRMT R188, RZ, 0x7610, R188 ;  /* 0x00007610ffbc7816 */ /* 0x000fc400000000bc */
[----:B------:R-:W-:Y:S02]  /*4340*/  PRMT R190, RZ, 0x7610, R190 ;  /* 0x00007610ffbe7816 */ /* 0x000fe400000000be */
[----:B------:R-:W-:Y:S02]  /*4350*/  PRMT R192, RZ, 0x7610, R192 ;  /* 0x00007610ffc07816 */ /* 0x000fe400000000c0 */
[----:B------:R-:W-:Y:S02]  /*4360*/  PRMT R177, RZ, 0x7610, R177 ;  /* 0x00007610ffb17816 */ /* 0x000fe400000000b1 */
[----:B------:R-:W-:Y:S02]  /*4370*/  PRMT R179, RZ, 0x7610, R179 ;  /* 0x00007610ffb37816 */ /* 0x000fe400000000b3 */
[----:B------:R-:W-:Y:S01]  /*4380*/  PRMT R181, RZ, 0x7610, R181 ;  /* 0x00007610ffb57816 */ /* 0x000fe200000000b5 */
[----:B------:R-:W4:Y:S01]  /*4390*/  @!P3 LDG.E.U8 R178, desc[UR26][R96.64] ;  /* 0x0000001a60b2b981 */ /* 0x000f22000c1e1100 */
[----:B------:R-:W-:-:S02]  /*43a0*/  PRMT R183, RZ, 0x7610, R183 ;  /* 0x00007610ffb77816 */ /* 0x000fc400000000b7 */
[----:B------:R-:W-:Y:S01]  /*43b0*/  PRMT R185, RZ, 0x7610, R185 ;  /* 0x00007610ffb97816 */ /* 0x000fe200000000b9 */
[----:B------:R-:W4:Y:S01]  /*43c0*/  @!P3 LDG.E.U8 R180, desc[UR26][R100.64] ;  /* 0x0000001a64b4b981 */ /* 0x000f22000c1e1100 */
[----:B------:R-:W-:Y:S02]  /*43d0*/  PRMT R187, RZ, 0x7610, R187 ;  /* 0x00007610ffbb7816 */ /* 0x000fe400000000bb */
[----:B------:R-:W-:Y:S01]  /*43e0*/  PRMT R189, RZ, 0x7610, R189 ;  /* 0x00007610ffbd7816 */ /* 0x000fe200000000bd */
[----:B------:R-:W4:Y:S01]  /*43f0*/  @!P3 LDG.E.U8 R182, desc[UR26][R104.64] ;  /* 0x0000001a68b6b981 */ /* 0x000f22000c1e1100 */
[----:B------:R-:W-:-:S03]  /*4400*/  PRMT R191, RZ, 0x7610, R191 ;  /* 0x00007610ffbf7816 */ /* 0x000fc600000000bf */
[----:B------:R-:W4:Y:S04]  /*4410*/  @!P3 LDG.E.U8 R184, desc[UR26][R108.64] ;  /* 0x0000001a6cb8b981 */ /* 0x000f28000c1e1100 */
        /* <DEDUP_REMOVED lines=12> */
[----:B--2---:R0:W-:Y:S01]  /*44e0*/  STS.U8 [R137+UR13+0x2000], R148 ;  /* 0x0020009489007988 */ /* 0x0041e2000800000d */
[----:B------:R-:W-:-:S03]  /*44f0*/  ULEA UR15, UR28, UR13, 0x3 ;  /* 0x0000000d1c0f7291 */ /* 0x000fc6000f8e18ff */
[----:B-----5:R0:W-:Y:S04]  /*4500*/  STS.U8 [R137+UR13+0x2400], R152 ;  /* 0x0024009889007988 */ /* 0x0201e8000800000d */
[----:B---3--:R0:W-:Y:S04]  /*4510*/  STS.U8 [R137+UR13+0x2800], R156 ;  /* 0x0028009c89007988 */ /* 0x0081e8000800000d */
[----:B----4-:R0:W-:Y:S04]  /*4520*/  STS.U8 [R137+UR13+0x2c00], R160 ;  /* 0x002c00a089007988 */ /* 0x0101e8000800000d */
[----:B------:R0:W-:Y:S01]  /*4530*/  STS.U8 [R137+UR13+0x3000], R164 ;  /* 0x003000a489007988 */ /* 0x0001e2000800000d */
[----:B------:R-:W-:Y:S01]  /*4540*/  UIADD3 UR15, UPT, UPT, UR15, 0x6000, URZ ;  /* 0x000060000f0f7890 */ /* 0x000fe2000fffe0ff */
[----:B------:R-:W-:-:S02]  /*4550*/  UMOV UR4, UR5 ;  /* 0x0000000500047c82 */ /* 0x000fc40008000000 */
        /* <DEDUP_REMOVED lines=43> */
[----:B------:R1:W-:Y:S06]  /*4810*/  MEMBAR.ALL.CTA ;  /* 0x0000000000007992 */ /* 0x0003ec0000008000 */
[----:B-1----:R-:W1:Y:S02]  /*4820*/  FENCE.VIEW.ASYNC.S ;  /* 0x00000000000073c6 */ /* 0x002e640000000000 */
[----:B-1----:R-:W-:Y:S06]  /*4830*/  BAR.SYNC.DEFER_BLOCKING 0x0 ;  /* 0x0000000000007b1d */ /* 0x002fec0000010000 */
[----:B------:R-:W-:Y:S05]  /*4840*/  @P0 BRA `(.L_x_9) ;  /* 0x00000000003c0947 */ /* 0x000fea0003800000 */
[----:B------:R-:W-:Y:S01]  /*4850*/  UMOV UR20, UR6 ;  /* 0x0000000600147c82 */ /* 0x000fe20008000000 */
[----:B------:R-:W-:Y:S01]  /*4860*/  UMOV UR21, 0x40004040 ;  /* 0x4000404000157882 */ /* 0x000fe20000000000 */
[----:B------:R-:W-:Y:S01]  /*4870*/  UMOV UR22, UR8 ;  /* 0x0000000800167c82 */ /* 0x000fe20008000000 */
[----:B------:R-:W-:Y:S01]  /*4880*/  UMOV UR23, 0x80004020 ;  /* 0x8000402000177882 */ /* 0x000fe20000000000 */
[----:B------:R-:W-:Y:S01]  /*4890*/  UMOV UR24, 0x0 ;  /* 0x0000000000187882 */ /* 0x000fe20000000000 */
[----:B------:R-:W-:Y:S01]  /*48a0*/  UMOV UR25, 0x8108490 ;  /* 0x0810849000197882 */ /* 0x000fe20000000000 */
[----:B------:R-:W-:Y:S01]  /*48b0*/  UMOV UR10, UR15 ;  /* 0x0000000f000a7c82 */ /* 0x000fe20008000000 */
[----:B------:R-:W-:Y:S01]  /*48c0*/  UMOV UR11, URZ ;  /* 0x000000ff000b7c82 */ /* 0x000fe20008000000 */
[----:B------:R-:W-:Y:S01]  /*48d0*/  UMOV UR30, 0x0 ;  /* 0x00000000001e7882 */ /* 0x000fe20000000000 */
[----:B------:R-:W-:Y:S01]  /*48e0*/  UMOV UR31, 0x8108490 ;  /* 0x08108490001f7882 */ /* 0x000fe20000000000 */
[----:B------:R1:W-:Y:S01]  /*48f0*/  UTCQMMA gdesc[UR20], gdesc[UR22], tmem[UR12], tmem[UR24], idesc[UR25], UPT ;  /* 0x00ff1816140075ea */ /* 0x0003e2000b80030c */
[----:B------:R-:W-:Y:S01]  /*4900*/  UMOV UR5, UR10 ;  /* 0x0000000a00057c82 */ /* 0x000fe20008000000 */
[----:B------:R1:W-:Y:S01]  /*4910*/  UTCQMMA gdesc[UR16], gdesc[UR18], tmem[UR12], tmem[UR30], idesc[UR31], UPT ;  /* 0x00ff1e12100075ea */ /* 0x0003e2000b80030c */
[----:B------:R1:W-:Y:S01]  /*4920*/  UTCBAR [UR5], URZ ;  /* 0x000000ff050073e9 */ /* 0x0003e200080000ff */
[----:B------:R-:W-:-:S02]  /*4930*/  NOP ;  /* 0x0000000000007918 */ /* 0x000fc40000000000 */
.L_x_9:
[----:B------:R-:W-:Y:S01]  /*4940*/  VIADD R145, R145, 0xffffffff ;  /* 0xffffffff91917836 */ /* 0x000fe20000000000 */
[----:B------:R-:W-:Y:S01]  /*4950*/  UIADD3 UR28, UPT, UPT, UR28, 0x1, URZ ;  /* 0x000000011c1c7890 */ /* 0x000fe2000fffe0ff */
[----:B0-----:R-:W-:Y:S02]  /*4960*/  IMAD.U32 R126, RZ, RZ, UR4 ;  /* 0x00000004ff7e7e24 */ /* 0x001fe4000f8e00ff */
[----:B------:R-:W-:Y:S01]  /*4970*/  VIADD R142, R142, 0xffffffc0 ;  /* 0xffffffc08e8e7836 */ /* 0x000fe20000000000 */
[----:B------:R-:W-:Y:S01]  /*4980*/  ISETP.NE.U32.AND P3, PT, R145, RZ, PT ;  /* 0x000000ff9100720c */ /* 0x000fe20003f65070 */
[----:B------:R-:W-:-:S04]  /*4990*/  UISETP.GT.AND UP0, UPT, UR28, 0x1, UPT ;  /* 0x000000011c00788c */ /* 0x000fc8000bf04270 */
[----:B-1----:R-:W-:Y:S02]  /*49a0*/  USEL UR5, URZ, 0x1, !UP0 ;  /* 0x00000001ff057887 */ /* 0x002fe4000c000000 */
[----:B------:R-:W-:Y:S02]  /*49b0*/  USEL UR28, UR28, URZ, !UP0 ;  /* 0x000000ff1c1c7287 */ /* 0x000fe4000c000000 */
[----:B------:R-:W-:-:S04]  /*49c0*/  ULOP3.LUT UR5, UR4, UR5, URZ, 0x3c, !UPT ;  /* 0x0000000504057292 */ /* 0x000fc8000f8e3cff */
[----:B------:R-:W-:Y:S08]  /*49d0*/  @P3 BRA `(.L_x_10) ;  /* 0xffffffe800dc3947 */ /* 0x000ff0000383ffff */
.L_x_7:
[----:B------:R-:W-:-:S13]  /*49e0*/  ISETP.GE.AND P0, PT, R4, 0x40, PT ;  /* 0x000000400400780c */ /* 0x000fda0003f06270 */
[----:B------:R-:W-:Y:S05]  /*49f0*/  @!P0 BRA `(.L_x_11) ;  /* 0x0000000000108947 */ /* 0x000fea0003800000 */
[----:B------:R-:W-:-:S06]  /*4a00*/  USHF.L.U32 UR4, UR4, 0x1f, URZ ;  /* 0x0000001f04047899 */ /* 0x000fcc00080006ff */
[----:B------:R-:W-:-:S04]  /*4a10*/  IMAD.U32 R4, RZ, RZ, UR4 ;  /* 0x00000004ff047e24 */ /* 0x000fc8000f8e00ff */
[----:B------:R-:W0:Y:S02]  /*4a20*/  SYNCS.PHASECHK.TRANS64.TRYWAIT P0, [UR15], R4 ;  /* 0x00000004ff0075a7 */ /* 0x000e24000800110f */
[----:B0-----:R-:W-:Y:S05]  /*4a30*/  @!P0 BRA `(.L_x_12) ;  /* 0x0000001400f88947 */ /* 0x001fea0003800000 */
.L_x_11:
[----:B------:R-:W-:Y:S01]  /*4a40*/  BAR.SYNC.DEFER_BLOCKING 0x0 ;  /* 0x0000000000007b1d */ /* 0x000fe20000010000 */
[----:B------:R-:W-:-:S04]  /*4a50*/  LOP3.LUT R37, R0, 0x80, RZ, 0xc0, !PT ;  /* 0x0000008000257812 */ /* 0x000fc800078ec0ff */
[----:B------:R-:W-:Y:S01]  /*4a60*/  LEA R37, R37, UR13, 0x5 ;  /* 0x0000000d25257c11 */ /* 0x000fe2000f8e28ff */
[----:B------:R-:W0:Y:S04]  /*4a70*/  LDCU UR4, c[0x0][0x3b4] ;  /* 0x00007680ff0477ac */ /* 0x000e280008000800 */
[----:B------:R-:W-:Y:S01]  /*4a80*/  IMAD R37, R2, 0x10, R37 ;  /* 0x0000001002257824 */ /* 0x000fe200078e0225 */
[----:B------:R-:W1:Y:S01]  /*4a90*/  LDCU.128 UR8, c[0x0][0x390] ;  /* 0x00007200ff0877ac */ /* 0x000e620008000c00 */
[----:B------:R-:W2:Y:S01]  /*4aa0*/  LDCU UR5, c[0x0][0x3b8] ;  /* 0x00007700ff0577ac */ /* 0x000ea20008000800 */
[----:B------:R-:W3:Y:S02]  /*4ab0*/  @!P2 SYNCS.CCTL.IV [UR13+0x6000] ;  /* 0x00600000ff00a9b1 */ /* 0x000ee4000800000d */
[----:B---3--:R-:W-:Y:S01]  /*4ac0*/  BAR.SYNC.DEFER_BLOCKING 0x0 ;  /* 0x0000000000007b1d */ /* 0x008fe20000010000 */
[----:B-1----:R-:W-:-:S05]  /*4ad0*/  ISETP.GE.AND P0, PT, R36, UR10, PT ;  /* 0x0000000a24007c0c */ /* 0x002fca000bf06270 */
[----:B------:R-:W1:Y:S01]  /*4ae0*/  LDTM.x32 R4, tmem[UR14] ;  /* 0x0000000e000479ee */ /* 0x000e6200082c0000 */
[----:B------:R-:W3:Y:S01]  /*4af0*/  @!P2 SYNCS.CCTL.IV [UR13+0x6008] ;  /* 0x00600800ff00a9b1 */ /* 0x000ee2000800000d */
[----:B------:R-:W-:Y:S01]  /*4b00*/  NOP ;  /* 0x0000000000007918 */ /* 0x000fe20000000000 */
[----:B-1----:R-:W-:Y:S02]  /*4b10*/  F2FP.SATFINITE.E5M2.F32.PACK_AB_MERGE_C R4, R5, R4, RZ ;  /* 0x000000040504723e */ /* 0x002fe400048060ff */
[----:B------:R-:W-:Y:S02]  /*4b20*/  F2FP.SATFINITE.E5M2.F32.PACK_AB_MERGE_C R6, R7, R6, RZ ;  /* 0x000000060706723e */ /* 0x000fe400048060ff */
[----:B------:R-:W-:Y:S02]  /*4b30*/  F2FP.SATFINITE.E5M2.F32.PACK_AB_MERGE_C R8, R9, R8, RZ ;  /* 0x000000080908723e */ /* 0x000fe400048060ff */
[----:B------:R-:W-:Y:S02]  /*4b40*/  F2FP.SATFINITE.E5M2.F32.PACK_AB_MERGE_C R12, R13, R12, RZ ;  /* 0x0000000c0d0c723e */ /* 0x000fe400048060ff */
[----:B------:R-:W-:-:S02]  /*4b50*/  F2FP.SATFINITE.E5M2.F32.PACK_AB_MERGE_C R14, R15, R14, RZ ;  /* 0x0000000e0f0e723e */ /* 0x000fc400048060ff */
[----:B------:R-:W-:Y:S02]  /*4b60*/  F2FP.SATFINITE.E5M2.F32.PACK_AB_MERGE_C R16, R17, R16, RZ ;  /* 0x000000101110723e */ /* 0x000fe400048060ff */
[----:B------:R-:W-:Y:S02]  /*4b70*/  F2FP.SATFINITE.E5M2.F32.PACK_AB_MERGE_C R20, R21, R20, RZ ;  /* 0x000000141514723e */ /* 0x000fe400048060ff */
[----:B------:R-:W-:Y:S02]  /*4b80*/  F2FP.SATFINITE.E5M2.F32.PACK_AB_MERGE_C R22, R23, R22, RZ ;  /* 0x000000161716723e */ /* 0x000fe400048060ff */
[----:B------:R-:W-:Y:S02]  /*4b90*/  F2FP.SATFINITE.E5M2.F32.PACK_AB_MERGE_C R24, R25, R24, RZ ;  /* 0x000000181918723e */ /* 0x000fe400048060ff */
[----:B------:R-:W-:Y:S02]  /*4ba0*/  F2FP.SATFINITE.E5M2.F32.PACK_AB_MERGE_C R28, R29, R28, RZ ;  /* 0x0000001c1d1c723e */ /* 0x000fe400048060ff */
[----:B------:R-:W-:-:S02]  /*4bb0*/  F2FP.SATFINITE.E5M2.F32.PACK_AB_MERGE_C R30, R31, R30, RZ ;  /* 0x0000001e1f1e723e */ /* 0x000fc400048060ff */
[----:B------:R-:W-:Y:S02]  /*4bc0*/  F2FP.SATFINITE.E5M2.F32.PACK_AB_MERGE_C R32, R33, R32, RZ ;  /* 0x000000202120723e */ /* 0x000fe400048060ff */
[----:B------:R-:W-:Y:S02]  /*4bd0*/  F2FP.SATFINITE.E5M2.F32.PACK_AB_MERGE_C R18, R19, R18, RZ ;  /* 0x000000121312723e */ /* 0x000fe400048060ff */
[----:B------:R-:W-:Y:S02]  /*4be0*/  F2FP.SATFINITE.E5M2.F32.PACK_AB_MERGE_C R26, R27, R26, RZ ;  /* 0x0000001a1b1a723e */ /* 0x000fe400048060ff */
[----:B------:R-:W-:Y:S02]  /*4bf0*/  LOP3.LUT R17, R4, 0xffff, RZ, 0xc0, !PT ;  /* 0x0000ffff04117812 */ /* 0x000fe400078ec0ff */
[----:B------:R-:W-:Y:S02]  /*4c00*/  LOP3.LUT R40, R6, 0xffff, RZ, 0xc0, !PT ;  /* 0x0000ffff06287812 */ /* 0x000fe400078ec0ff */
[----:B------:R-:W-:-:S02]  /*4c10*/  LOP3.LUT R19, R8, 0xffff, RZ, 0xc0, !PT ;  /* 0x0000ffff08137812 */ /* 0x000fc400078ec0ff */
[----:B------:R-:W-:Y:S02]  /*4c20*/  LOP3.LUT R12, R12, 0xffff, RZ, 0xc0, !PT ;  /* 0x0000ffff0c0c7812 */ /* 0x000fe400078ec0ff */
[----:B------:R-:W-:Y:S02]  /*4c30*/  LOP3.LUT R21, R14, 0xffff, RZ, 0xc0, !PT ;  /* 0x0000ffff0e157812 */ /* 0x000fe400078ec0ff */
[----:B------:R-:W-:Y:S02]  /*4c40*/  LOP3.LUT R23, R16, 0xffff, RZ, 0xc0, !PT ;  /* 0x0000ffff10177812 */ /* 0x000fe400078ec0ff */
[----:B------:R-:W-:Y:S02]  /*4c50*/  LOP3.LUT R20, R20, 0xffff, RZ, 0xc0, !PT ;  /* 0x0000ffff14147812 */ /* 0x000fe400078ec0ff */
[----:B------:R-:W-:Y:S02]  /*4c60*/  LOP3.LUT R25, R22, 0xffff, RZ, 0xc0, !PT ;  /* 0x0000ffff16197812 */ /* 0x000fe400078ec0ff */
[----:B------:R-:W-:-:S02]  /*4c70*/  LOP3.LUT R27, R24, 0xffff, RZ, 0xc0, !PT ;  /* 0x0000ffff181b7812 */ /* 0x000fc400078ec0ff */
[----:B------:R-:W-:Y:S02]  /*4c80*/  LOP3.LUT R28, R28, 0xffff, RZ, 0xc0, !PT ;  /* 0x0000ffff1c1c7812 */ /* 0x000fe400078ec0ff */
[----:B------:R-:W-:Y:S02]  /*4c90*/  LOP3.LUT R29, R30, 0xffff, RZ, 0xc0, !PT ;  /* 0x0000ffff1e1d7812 */ /* 0x000fe400078ec0ff */
[----:B------:R-:W-:Y:S02]  /*4ca0*/  LOP3.LUT R31, R32, 0xffff, RZ, 0xc0, !PT ;  /* 0x0000ffff201f7812 */ /* 0x000fe400078ec0ff */
[--C-:B------:R-:W-:Y:S02]  /*4cb0*/  PRMT R2, R19, 0x3340, R0.reuse ;  /* 0x0000334013027816 */ /* 0x100fe40000000000 */
[----:B------:R-:W-:Y:S02]  /*4cc0*/  PRMT R4, R23, 0x3340, R0 ;  /* 0x0000334017047816 */ /* 0x000fe40000000000 */
[----:B------:R-:W-:-:S02]  /*4cd0*/  PRMT R5, R17, 0x3340, R40 ;  /* 0x0000334011057816 */ /* 0x000fc40000000028 */
[----:B------:R-:W-:Y:S02]  /*4ce0*/  PRMT R7, R12, 0x3340, R21 ;  /* 0x000033400c077816 */ /* 0x000fe40000000015 */
[--C-:B------:R-:W-:Y:S02]  /*4cf0*/  PRMT R6, R27, 0x3340, R0.reuse ;  /* 0x000033401b067816 */ /* 0x100fe40000000000 */
[----:B------:R-:W-:Y:S02]  /*4d00*/  PRMT R8, R31, 0x3340, R0 ;  /* 0x000033401f087816 */ /* 0x000fe40000000000 */
[----:B------:R-:W-:Y:S02]  /*4d10*/  PRMT R13, R20, 0x3340, R25 ;  /* 0x00003340140d7816 */ /* 0x000fe40000000019 */
[----:B------:R-:W-:Y:S02]  /*4d20*/  PRMT R15, R28, 0x3340, R29 ;  /* 0x000033401c0f7816 */ /* 0x000fe4000000001d */
[----:B------:R-:W-:-:S02]  /*4d30*/  F2FP.SATFINITE.E5M2.F32.PACK_AB_MERGE_C R10, R11, R10, RZ ;  /* 0x0000000a0b0a723e */ /* 0x000fc400048060ff */
[----:B------:R-:W-:Y:S02]  /*4d40*/  PRMT R9, R5, 0x5410, R2 ;  /* 0x0000541005097816 */ /* 0x000fe40000000002 */
[----:B------:R-:W-:Y:S02]  /*4d50*/  PRMT R11, R7, 0x5410, R4 ;  /* 0x00005410070b7816 */ /* 0x000fe40000000004 */
[----:B------:R-:W-:Y:S02]  /*4d60*/  PRMT R13, R13, 0x5410, R6 ;  /* 0x000054100d0d7816 */ /* 0x000fe40000000006 */
[----:B------:R-:W-:Y:S02]  /*4d70*/  PRMT R15, R15, 0x5410, R8 ;  /* 0x000054100f0f7816 */ /* 0x000fe40000000008 */
[----:B------:R-:W-:Y:S02]  /*4d80*/  SHF.R.U32.HI R2, RZ, 0x8, R17 ;  /* 0x00000008ff027819 */ /* 0x000fe40000011611 */
[----:B------:R-:W-:-:S02]  /*4d90*/  SHF.R.U32.HI R4, RZ, 0x8, R40 ;  /* 0x00000008ff047819 */ /* 0x000fc40000011628 */
[----:B------:R-:W-:Y:S02]  /*4da0*/  SHF.R.U32.HI R5, RZ, 0x8, R19 ;  /* 0x00000008ff057819 */ /* 0x000fe40000011613 */
[----:B------:R-:W-:Y:S02]  /*4db0*/  SHF.R.U32.HI R6, RZ, 0x8, R12 ;  /* 0x00000008ff067819 */ /* 0x000fe4000001160c */
[----:B------:R-:W-:Y:S02]  /*4dc0*/  SHF.R.U32.HI R7, RZ, 0x8, R21 ;  /* 0x00000008ff077819 */ /* 0x000fe40000011615 */
[----:B------:R-:W-:Y:S02]  /*4dd0*/  SHF.R.U32.HI R8, RZ, 0x8, R23 ;  /* 0x00000008ff087819 */ /* 0x000fe40000011617 */
[----:B------:R-:W-:Y:S02]  /*4de0*/  LOP3.LUT R17, R2, 0xffff, RZ, 0xc0, !PT ;  /* 0x0000ffff02117812 */ /* 0x000fe400078ec0ff */
[----:B------:R-:W-:-:S02]  /*4df0*/  LOP3.LUT R4, R4, 0xffff, RZ, 0xc0, !PT ;  /* 0x0000ffff04047812 */ /* 0x000fc400078ec0ff */
[----:B------:R-:W-:Y:S02]  /*4e00*/  LOP3.LUT R5, R5, 0xffff, RZ, 0xc0, !PT ;  /* 0x0000ffff05057812 */ /* 0x000fe400078ec0ff */
[----:B------:R-:W-:Y:S02]  /*4e10*/  LOP3.LUT R6, R6, 0xffff, RZ, 0xc0, !PT ;  /* 0x0000ffff06067812 */ /* 0x000fe400078ec0ff */
[----:B------:R-:W-:Y:S02]  /*4e20*/  LOP3.LUT R7, R7, 0xffff, RZ, 0xc0, !PT ;  /* 0x0000ffff07077812 */ /* 0x000fe400078ec0ff */
[----:B------:R-:W-:Y:S02]  /*4e30*/  LOP3.LUT R8, R8, 0xffff, RZ, 0xc0, !PT ;  /* 0x0000ffff08087812 */ /* 0x000fe400078ec0ff */
[----:B------:R-:W-:Y:S02]  /*4e40*/  PRMT R17, R17, 0x3340, R4 ;  /* 0x0000334011117816 */ /* 0x000fe40000000004 */
[----:B------:R-:W-:-:S02]  /*4e50*/  PRMT R12, R5, 0x3340, R0 ;  /* 0x00003340050c7816 */ /* 0x000fc40000000000 */
[----:B------:R-:W-:Y:S02]  /*4e60*/  PRMT R19, R6, 0x3340, R7 ;  /* 0x0000334006137816 */ /* 0x000fe40000000007 */
[----:B------:R-:W-:Y:S02]  /*4e70*/  PRMT R14, R8, 0x3340, R1 ;  /* 0x00003340080e7816 */ /* 0x000fe40000000001 */
[----:B------:R-:W-:Y:S02]  /*4e80*/  SHF.R.U32.HI R2, RZ, 0x8, R20 ;  /* 0x00000008ff027819 */ /* 0x000fe40000011614 */
[----:B------:R-:W-:Y:S02]  /*4e90*/  SHF.R.U32.HI R4, RZ, 0x8, R25 ;  /* 0x00000008ff047819 */ /* 0x000fe40000011619 */
[----:B------:R-:W-:Y:S02]  /*4ea0*/  SHF.R.U32.HI R5, RZ, 0x8, R27 ;  /* 0x00000008ff057819 */ /* 0x000fe4000001161b */
[----:B------:R-:W-:-:S02]  /*4eb0*/  SHF.R.U32.HI R6, RZ, 0x8, R28 ;  /* 0x00000008ff067819 */ /* 0x000fc4000001161c */
[----:B------:R-:W-:Y:S02]  /*4ec0*/  SHF.R.U32.HI R7, RZ, 0x8, R29 ;  /* 0x00000008ff077819 */ /* 0x000fe4000001161d */
[----:B------:R-:W-:Y:S02]  /*4ed0*/  SHF.R.U32.HI R8, RZ, 0x8, R31 ;  /* 0x00000008ff087819 */ /* 0x000fe4000001161f */
[----:B------:R-:W-:Y:S02]  /*4ee0*/  LOP3.LUT R21, R2, 0xffff, RZ, 0xc0, !PT ;  /* 0x0000ffff02157812 */ /* 0x000fe400078ec0ff */
[----:B------:R-:W-:Y:S02]  /*4ef0*/  LOP3.LUT R4, R4, 0xffff, RZ, 0xc0, !PT ;  /* 0x0000ffff04047812 */ /* 0x000fe400078ec0ff */
[----:B------:R-:W-:Y:S02]  /*4f00*/  LOP3.LUT R5, R5, 0xffff, RZ, 0xc0, !PT ;  /* 0x0000ffff05057812 */ /* 0x000fe400078ec0ff */
[----:B------:R-:W-:-:S02]  /*4f10*/  LOP3.LUT R8, R8, 0xffff, RZ, 0xc0, !PT ;  /* 0x0000ffff08087812 */ /* 0x000fc400078ec0ff */
[----:B------:R-:W-:Y:S02]  /*4f20*/  LOP3.LUT R7, R7, 0xffff, RZ, 0xc0, !PT ;  /* 0x0000ffff07077812 */ /* 0x000fe400078ec0ff */
[----:B------:R-:W-:Y:S02]  /*4f30*/  LOP3.LUT R6, R6, 0xffff, RZ, 0xc0, !PT ;  /* 0x0000ffff06067812 */ /* 0x000fe400078ec0ff */
[----:B------:R-:W-:Y:S02]  /*4f40*/  PRMT R4, R21, 0x3340, R4 ;  /* 0x0000334015047816 */ /* 0x000fe40000000004 */
[----:B------:R-:W-:Y:S01]  /*4f50*/  PRMT R5, R5, 0x3340, R0 ;  /* 0x0000334005057816 */ /* 0x000fe20000000000 */
[----:B------:R-:W-:Y:S01]  /*4f60*/  IMAD.SHL.U32 R0, R0, 0x10, RZ ;  /* 0x0000001000007824 */ /* 0x000fe200078e00ff */
[----:B------:R-:W-:Y:S02]  /*4f70*/  F2FP.SATFINITE.E5M2.F32.PACK_AB_MERGE_C R34, R35, R34, RZ ;  /* 0x000000222322723e */ /* 0x000fe400048060ff */
[----:B------:R-:W-:-:S02]  /*4f80*/  PRMT R8, R8, 0x3340, R1 ;  /* 0x0000334008087816 */ /* 0x000fc40000000001 */
[----:B------:R-:W-:Y:S02]  /*4f90*/  PRMT R21, R6, 0x3340, R7 ;  /* 0x0000334006157816 */ /* 0x000fe40000000007 */
[----:B------:R-:W-:Y:S02]  /*4fa0*/  LOP3.LUT R26, R26, 0xffff, RZ, 0xc0, !PT ;  /* 0x0000ffff1a1a7812 */ /* 0x000fe400078ec0ff */
[----:B------:R-:W-:Y:S02]  /*4fb0*/  PRMT R7, R4, 0x5410, R5 ;  /* 0x0000541004077816 */ /* 0x000fe40000000005 */
[----:B------:R-:W-:Y:S02]  /*4fc0*/  PRMT R17, R17, 0x5410, R12 ;  /* 0x0000541011117816 */ /* 0x000fe4000000000c */
[----:B------:R-:W-:Y:S02]  /*4fd0*/  PRMT R19, R19, 0x5410, R14 ;  /* 0x0000541013137816 */ /* 0x000fe4000000000e */
[----:B------:R-:W-:-:S02]  /*4fe0*/  LOP3.LUT R10, R10, 0xffff, RZ, 0xc0, !PT ;  /* 0x0000ffff0a0a7812 */ /* 0x000fc400078ec0ff */
[----:B------:R-:W-:Y:S02]  /*4ff0*/  PRMT R21, R21, 0x5410, R8 ;  /* 0x0000541015157816 */ /* 0x000fe40000000008 */
        /* <DEDUP_REMOVED lines=8> */
[--C-:B------:R-:W-:Y:S02]  /*5080*/  PRMT R7, R15, 0x4210, R34.reuse ;  /* 0x000042100f077816 */ /* 0x100fe40000000022 */
[----:B------:R-:W-:Y:S02]  /*5090*/  PRMT R27, R21, 0x5210, R34 ;  /* 0x00005210151b7816 */ /* 0x000fe40000000022 */
[----:B------:R-:W-:Y:S01]  /*50a0*/  LOP3.LUT R16, R0, 0xff0, RZ, 0xc0, !PT ;  /* 0x00000ff000107812 */ /* 0x000fe200078ec0ff */
[----:B---3--:R1:W-:Y:S01]  /*50b0*/  STS.128 [R37], R4 ;  /* 0x0000000425007388 */ /* 0x0083e20000000c00 */
[C---:B------:R-:W-:Y:S01]  /*50c0*/  LOP3.LUT R12, R3.reuse, R38, RZ, 0xfc, !PT ;  /* 0x00000026030c7212 */ /* 0x040fe200078efcff */
[----:B0-----:R-:W-:Y:S01]  /*50d0*/  IMAD R0, R36, UR4, RZ ;  /* 0x0000000424007c24 */ /* 0x001fe2000f8e02ff */
[--C-:B------:R-:W-:Y:S01]  /*50e0*/  LOP3.LUT R13, R3, 0x6, R38.reuse, 0xfe, !PT ;  /* 0x00000006030d7812 */ /* 0x100fe200078efe26 */
[----:B------:R0:W-:Y:S01]  /*50f0*/  STS.128 [R37+0x800], R24 ;  /* 0x0008001825007388 */ /* 0x0001e20000000c00 */
[C---:B------:R-:W-:Y:S01]  /*5100*/  ISETP.LT.AND P4, PT, R12.reuse, UR11, !P0 ;  /* 0x0000000b0c007c0c */ /* 0x040fe2000c781270 */
[----:B--2---:R-:W-:Y:S01]  /*5110*/  IMAD R2, R12, UR5, RZ ;  /* 0x000000050c027c24 */ /* 0x004fe2000f8e02ff */
[----:B------:R-:W-:Y:S01]  /*5120*/  BAR.SYNC.DEFER_BLOCKING 0x0 ;  /* 0x0000000000007b1d */ /* 0x000fe20000010000 */
[----:B------:R-:W-:Y:S01]  /*5130*/  IADD3 R29, P2, PT, R0, UR8, RZ ;  /* 0x00000008001d7c10 */ /* 0x000fe2000ff5e0ff */
[----:B------:R-:W-:Y:S01]  /*5140*/  IMAD R15, R13, UR5, RZ ;  /* 0x000000050d0f7c24 */ /* 0x000fe2000f8e02ff */
[----:B------:R-:W-:-:S02]  /*5150*/  LOP3.LUT R18, R3, 0xe, R38, 0xfe, !PT ;  /* 0x0000000e03127812 */ /* 0x000fc400078efe26 */
[C-C-:B------:R-:W-:Y:S02]  /*5160*/  LOP3.LUT R20, R3.reuse, 0x3a, R38.reuse, 0xfe, !PT ;  /* 0x0000003a03147812 */ /* 0x140fe400078efe26 */
[--C-:B-1----:R-:W-:Y:S02]  /*5170*/  LOP3.LUT R5, R3, 0x2, R38.reuse, 0xfe, !PT ;  /* 0x0000000203057812 */ /* 0x102fe400078efe26 */
[----:B------:R-:W-:Y:S02]  /*5180*/  IADD3 R4, P3, PT, R2, R29, RZ ;  /* 0x0000001d02047210 */ /* 0x000fe40007f7e0ff */
[----:B0-----:R-:W-:Y:S01]  /*5190*/  LEA.HI.X.SX32 R25, R0, UR9, 0x1, P2 ;  /* 0x0000000900197c11 */ /* 0x001fe200090f0eff */
[----:B------:R-:W-:Y:S01]  /*51a0*/  IMAD R0, R5, UR5, RZ ;  /* 0x0000000505007c24 */ /* 0x000fe2000f8e02ff */
[----:B------:R-:W-:Y:S02]  /*51b0*/  LOP3.LUT R6, R3, 0x4, R38, 0xfe, !PT ;  /* 0x0000000403067812 */ /* 0x000fe400078efe26 */
[----:B------:R-:W-:-:S02]  /*51c0*/  ISETP.LT.AND P2, PT, R5, UR11, !P0 ;  /* 0x0000000b05007c0c */ /* 0x000fc4000c741270 */
[----:B------:R-:W-:Y:S01]  /*51d0*/  LEA.HI.X.SX32 R5, R2, R25, 0x1, P3 ;  /* 0x0000001902057211 */ /* 0x000fe200018f0eff */
[C---:B------:R-:W-:Y:S01]  /*51e0*/  IMAD R2, R6.reuse, UR5, RZ ;  /* 0x0000000506027c24 */ /* 0x040fe2000f8e02ff */
[----:B------:R-:W-:Y:S02]  /*51f0*/  ISETP.LT.AND P3, PT, R6, UR11, !P0 ;  /* 0x0000000b06007c0c */ /* 0x000fe4000c761270 */
[-C--:B------:R-:W-:Y:S01]  /*5200*/  IADD3 R6, P6, PT, R0, R29.reuse, RZ ;  /* 0x0000001d00067210 */ /* 0x080fe20007fde0ff */
[----:B------:R-:W0:Y:S01]  /*5210*/  LDS.128 R8, [R16+UR13] ;  /* 0x0000000d10087984 */ /* 0x000e220008000c00 */
[----:B------:R-:W-:Y:S02]  /*5220*/  IADD3 R12, P5, PT, R2, R29, RZ ;  /* 0x0000001d020c7210 */ /* 0x000fe40007fbe0ff */
[----:B------:R-:W-:Y:S02]  /*5230*/  LEA.HI.X.SX32 R7, R0, R25, 0x1, P6 ;  /* 0x0000001900077211 */ /* 0x000fe400030f0eff */
[----:B------:R-:W-:-:S02]  /*5240*/  LOP3.LUT R0, R3, 0x8, R38, 0xfe, !PT ;  /* 0x0000000803007812 */ /* 0x000fc400078efe26 */
[----:B------:R-:W-:-:S04]  /*5250*/  IADD3 R14, P6, PT, R15, R29, RZ ;  /* 0x0000001d0f0e7210 */ /* 0x000fc80007fde0ff */
[-C--:B------:R-:W-:Y:S02]  /*5260*/  LEA.HI.X.SX32 R15, R15, R25.reuse, 0x1, P6 ;  /* 0x000000190f0f7211 */ /* 0x080fe400030f0eff */
[C---:B0-----:R-:W-:Y:S02]  /*5270*/  PRMT R17, R8.reuse, 0x7770, RZ ;  /* 0x0000777008117816 */ /* 0x041fe400000000ff */
[C---:B------:R-:W-:Y:S02]  /*5280*/  PRMT R21, R8.reuse, 0x7771, RZ ;  /* 0x0000777108157816 */ /* 0x040fe400000000ff */
[----:B------:R-:W-:Y:S01]  /*5290*/  PRMT R19, R8, 0x7772, RZ ;  /* 0x0000777208137816 */ /* 0x000fe200000000ff */
[----:B------:R0:W-:Y:S01]  /*52a0*/  @P4 STG.E.U8 desc[UR26][R4.64], R17 ;  /* 0x0000001104004986 */ /* 0x0001e2000c10111a */
[----:B------:R-:W-:Y:S02]  /*52b0*/  ISETP.LT.AND P4, PT, R13, UR11, !P0 ;  /* 0x0000000b0d007c0c */ /* 0x000fe4000c781270 */
[----:B------:R-:W-:Y:S01]  /*52c0*/  LEA.HI.X.SX32 R13, R2, R25, 0x1, P5 ;  /* 0x00000019020d7211 */ /* 0x000fe200028f0eff */
[----:B------:R1:W-:Y:S01]  /*52d0*/  @P2 STG.E.U8 desc[UR26][R6.64], R21 ;  /* 0x0000001506002986 */ /* 0x0003e2000c10111a */
[C---:B------:R-:W-:Y:S01]  /*52e0*/  ISETP.LT.AND P5, PT, R0.reuse, UR11, !P0 ;  /* 0x0000000b00007c0c */ /* 0x040fe2000c7a1270 */
[----:B------:R-:W-:Y:S01]  /*52f0*/  IMAD R0, R0, UR5, RZ ;  /* 0x0000000500007c24 */ /* 0x000fe2000f8e02ff */
[----:B------:R-:W-:Y:S01]  /*5300*/  LOP3.LUT R2, R3, 0xa, R38, 0xfe, !PT ;  /* 0x0000000a03027812 */ /* 0x000fe200078efe26 */
[----:B------:R2:W-:Y:S01]  /*5310*/  @P3 STG.E.U8 desc[UR26][R12.64], R19 ;  /* 0x000000130c003986 */ /* 0x0005e2000c10111a */
[----:B------:R-:W-:-:S02]  /*5320*/  PRMT R23, R11, 0x7770, RZ ;  /* 0x000077700b177816 */ /* 0x000fc400000000ff */
[C---:B------:R-:W-:Y:S01]  /*5330*/  ISETP.LT.AND P2, PT, R2.reuse, UR11, !P0 ;  /* 0x0000000b02007c0c */ /* 0x040fe2000c741270 */
[----:B------:R-:W-:Y:S01]  /*5340*/  IMAD R2, R2, UR5, RZ ;  /* 0x0000000502027c24 */ /* 0x000fe2000f8e02ff */
[----:B0-----:R-:W-:Y:S02]  /*5350*/  IADD3 R4, P3, PT, R0, R29, RZ ;  /* 0x0000001d00047210 */ /* 0x001fe40007f7e0ff */
[----:B------:R-:W-:Y:S01]  /*5360*/  PRMT R17, R8, 0x7773, RZ ;  /* 0x0000777308117816 */ /* 0x000fe200000000ff */
[----:B------:R-:W-:Y:S01]  /*5370*/  IMAD R8, R18, UR5, RZ ;  /* 0x0000000512087c24 */ /* 0x000fe2000f8e02ff */
[----:B-1----:R-:W-:Y:S02]  /*5380*/  LOP3.LUT R6, R3, 0xc, R38, 0xfe, !PT ;  /* 0x0000000c03067812 */ /* 0x002fe400078efe26 */
[----:B------:R-:W-:Y:S01]  /*5390*/  LEA.HI.X.SX32 R5, R0, R25, 0x1, P3 ;  /* 0x0000001900057211 */ /* 0x000fe200018f0eff */
[----:B------:R0:W-:Y:S01]  /*53a0*/  @P4 STG.E.U8 desc[UR26][R14.64], R17 ;  /* 0x000000110e004986 */ /* 0x0001e2000c10111a */
[----:B------:R-:W-:Y:S01]  /*53b0*/  PRMT R21, R9, 0x7770, RZ ;  /* 0x0000777009157816 */ /* 0x000fe200000000ff */
[C---:B------:R-:W-:Y:S01]  /*53c0*/  IMAD R0, R6.reuse, UR5, RZ ;  /* 0x0000000506007c24 */ /* 0x040fe2000f8e02ff */
[----:B------:R-:W-:-:S02]  /*53d0*/  ISETP.LT.AND P3, PT, R6, UR11, !P0 ;  /* 0x0000000b06007c0c */ /* 0x000fc4000c761270 */
[-C--:B------:R-:W-:Y:S01]  /*53e0*/  IADD3 R6, P4, PT, R2, R29.reuse, RZ ;  /* 0x0000001d02067210 */ /* 0x080fe20007f9e0ff */
[----:B------:R1:W-:Y:S01]  /*53f0*/  @P5 STG.E.U8 desc[UR26][R4.64], R21 ;  /* 0x0000001504005986 */ /* 0x0003e2000c10111a */
[----:B--2---:R-:W-:Y:S02]  /*5400*/  IADD3 R12, P5, PT, R0, R29, RZ ;  /* 0x0000001d000c7210 */ /* 0x004fe40007fbe0ff */
[-C--:B------:R-:W-:Y:S02]  /*5410*/  LEA.HI.X.SX32 R7, R2, R25.reuse, 0x1, P4 ;  /* 0x0000001902077211 */ /* 0x080fe400020f0eff */
[----:B------:R-:W-:Y:S02]  /*5420*/  LEA.HI.X.SX32 R13, R0, R25, 0x1, P5 ;  /* 0x00000019000d7211 */ /* 0x000fe400028f0eff */
[----:B------:R-:W-:Y:S02]  /*5430*/  LOP3.LUT R0, R3, 0x10, R38, 0xfe, !PT ;  /* 0x0000001003007812 */ /* 0x000fe400078efe26 */
[----:B------:R-:W-:-:S02]  /*5440*/  PRMT R19, R9, 0x7771, RZ ;  /* 0x0000777109137816 */ /* 0x000fc400000000ff */
[----:B0-----:R-:W-:Y:S02]  /*5450*/  PRMT R17, R9, 0x7772, RZ ;  /* 0x0000777209117816 */ /* 0x001fe400000000ff */
[C---:B------:R-:W-:Y:S01]  /*5460*/  ISETP.LT.AND P5, PT, R0.reuse, UR11, !P0 ;  /* 0x0000000b00007c0c */ /* 0x040fe2000c7a1270 */
[----:B------:R-:W-:Y:S01]  /*5470*/  IMAD R0, R0, UR5, RZ ;  /* 0x0000000500007c24 */ /* 0x000fe2000f8e02ff */
[----:B------:R-:W-:Y:S01]  /*5480*/  ISETP.LT.AND P4, PT, R18, UR11, !P0 ;  /* 0x0000000b12007c0c */ /* 0x000fe2000c781270 */
[----:B------:R0:W-:Y:S01]  /*5490*/  @P2 STG.E.U8 desc[UR26][R6.64], R19 ;  /* 0x0000001306002986 */ /* 0x0001e2000c10111a */
[----:B------:R-:W-:Y:S02]  /*54a0*/  LOP3.LUT R2, R3, 0x12, R38, 0xfe, !PT ;  /* 0x0000001203027812 */ /* 0x000fe400078efe26 */
[-C--:B------:R-:W-:Y:S01]  /*54b0*/  IADD3 R14, P6, PT, R8, R29.reuse, RZ ;  /* 0x0000001d080e7210 */ /* 0x080fe20007fde0ff */
[----:B------:R2:W-:Y:S01]  /*54c0*/  @P3 STG.E.U8 desc[UR26][R12.64], R17 ;  /* 0x000000110c003986 */ /* 0x0005e2000c10111a */
[----:B-1----:R-:W-:-:S02]  /*54d0*/  IADD3 R4, P3, PT, R0, R29, RZ ;  /* 0x0000001d00047210 */ /* 0x002fc40007f7e0ff */
[C---:B------:R-:W-:Y:S01]  /*54e0*/  ISETP.LT.AND P2, PT, R2.reuse, UR11, !P0 ;  /* 0x0000000b02007c0c */ /* 0x040fe2000c741270 */
[----:B------:R-:W-:Y:S01]  /*54f0*/  IMAD R2, R2, UR5, RZ ;  /* 0x0000000502027c24 */ /* 0x000fe2000f8e02ff */
[C-C-:B------:R-:W-:Y:S02]  /*5500*/  LOP3.LUT R18, R3.reuse, 0x16, R38.reuse, 0xfe, !PT ;  /* 0x0000001603127812 */ /* 0x140fe400078efe26 */
[-C--:B------:R-:W-:Y:S02]  /*5510*/  LEA.HI.X.SX32 R15, R8, R25.reuse, 0x1, P6 ;  /* 0x00000019080f7211 */ /* 0x080fe400030f0eff */
[----:B0-----:R-:W-:Y:S02]  /*5520*/  LOP3.LUT R6, R3, 0x14, R38, 0xfe, !PT ;  /* 0x0000001403067812 */ /* 0x001fe400078efe26 */
[----:B------:R-:W-:Y:S02]  /*5530*/  PRMT R9, R9, 0x7773, RZ ;  /* 0x0000777309097816 */ /* 0x000fe400000000ff */
[----:B------:R-:W-:Y:S01]  /*5540*/  LEA.HI.X.SX32 R5, R0, R25, 0x1, P3 ;  /* 0x0000001900057211 */ /* 0x000fe200018f0eff */
[C---:B------:R-:W-:Y:S01]  /*5550*/  IMAD R0, R6.reuse, UR5, RZ ;  /* 0x0000000506007c24 */ /* 0x040fe2000f8e02ff */
[----:B------:R-:W-:Y:S01]  /*5560*/  ISETP.LT.AND P3, PT, R6, UR11, !P0 ;  /* 0x0000000b06007c0c */ /* 0x000fe2000c761270 */
[----:B------:R-:W-:Y:S01]  /*5570*/  IMAD R6, R18, UR5, RZ ;  /* 0x0000000512067c24 */ /* 0x000fe2000f8e02ff */
[-C--:B------:R-:W-:Y:S01]  /*5580*/  IADD3 R8, P6, PT, R2, R29.reuse, RZ ;  /* 0x0000001d02087210 */ /* 0x080fe20007fde0ff */
[----:B------:R0:W-:Y:S01]  /*5590*/  @P4 STG.E.U8 desc[UR26][R14.64], R9 ;  /* 0x000000090e004986 */ /* 0x0001e2000c10111a */
[----:B--2---:R-:W-:-:S02]  /*55a0*/  IADD3 R12, P4, PT, R0, R29, RZ ;  /* 0x0000001d000c7210 */ /* 0x004fc40007f9e0ff */
[----:B------:R-:W-:Y:S02]  /*55b0*/  PRMT R7, R10, 0x7770, RZ ;  /* 0x000077700a077816 */ /* 0x000fe400000000ff */
[-C--:B------:R-:W-:Y:S02]  /*55c0*/  LEA.HI.X.SX32 R13, R0, R25.reuse, 0x1, P4 ;  /* 0x00000019000d7211 */ /* 0x080fe400020f0eff */
[----:B------:R-:W-:Y:S01]  /*55d0*/  LOP3.LUT R0, R3, 0x18, R38, 0xfe, !PT ;  /* 0x0000001803007812 */ /* 0x000fe200078efe26 */
[----:B------:R-:W-:Y:S01]  /*55e0*/  @P5 STG.E.U8 desc[UR26][R4.64], R7 ;  /* 0x0000000704005986 */ /* 0x000fe2000c10111a */
[C---:B------:R-:W-:Y:S02]  /*55f0*/  PRMT R21, R10.reuse, 0x7771, RZ ;  /* 0x000077710a157816 */ /* 0x040fe400000000ff */
[----:B------:R-:W-:Y:S02]  /*5600*/  PRMT R19, R10, 0x7772, RZ ;  /* 0x000077720a137816 */ /* 0x000fe400000000ff */
[----:B0-----:R-:W-:-:S02]  /*5610*/  LEA.HI.X.SX32 R9, R2, R25, 0x1, P6 ;  /* 0x0000001902097211 */ /* 0x001fc400030f0eff */
[----:B------:R-:W-:Y:S02]  /*5620*/  IADD3 R14, P6, PT, R6, R29, RZ ;  /* 0x0000001d060e7210 */ /* 0x000fe40007fde0ff */
[----:B------:R-:W-:Y:S01]  /*5630*/  ISETP.LT.AND P5, PT, R18, UR11, !P0 ;  /* 0x0000000b12007c0c */ /* 0x000fe2000c7a1270 */
[----:B------:R0:W-:Y:S01]  /*5640*/  @P2 STG.E.U8 desc[UR26][R8.64], R21 ;  /* 0x0000001508002986 */ /* 0x0001e2000c10111a */
[----:B------:R-:W-:Y:S02]  /*5650*/  LEA.HI.X.SX32 R15, R6, R25, 0x1, P6 ;  /* 0x00000019060f7211 */ /* 0x000fe400030f0eff */
[C---:B------:R-:W-:Y:S01]  /*5660*/  ISETP.LT.AND P6, PT, R0.reuse, UR11, !P0 ;  /* 0x0000000b00007c0c */ /* 0x040fe2000c7c1270 */
[----:B------:R-:W1:Y:S01]  /*5670*/  LDS.128 R4, [R16+UR13+0x1000] ;  /* 0x0010000d10047984 */ /* 0x000e620008000c00 */
[----:B------:R-:W-:Y:S01]  /*5680*/  IMAD R0, R0, UR5, RZ ;  /* 0x0000000500007c24 */ /* 0x000fe2000f8e02ff */
[C-C-:B------:R-:W-:Y:S02]  /*5690*/  LOP3.LUT R18, R3.reuse, 0x1a, R38.reuse, 0xfe, !PT ;  /* 0x0000001a03127812 */ /* 0x140fe400078efe26 */
[----:B------:R2:W-:Y:S01]  /*56a0*/  @P3 STG.E.U8 desc[UR26][R12.64], R19 ;  /* 0x000000130c003986 */ /* 0x0005e2000c10111a */
[----:B------:R-:W-:-:S02]  /*56b0*/  LOP3.LUT R2, R3, 0x1c, R38, 0xfe, !PT ;  /* 0x0000001c03027812 */ /* 0x000fc400078efe26 */
[----:B------:R-:W-:Y:S02]  /*56c0*/  PRMT R17, R10, 0x7773, RZ ;  /* 0x000077730a117816 */ /* 0x000fe400000000ff */
[C---:B0-----:R-:W-:Y:S02]  /*56d0*/  IADD3 R8, P3, PT, R0.reuse, R29, RZ ;  /* 0x0000001d00087210 */ /* 0x041fe40007f7e0ff */
[----:B------:R-:W-:Y:S01]  /*56e0*/  LOP3.LUT R10, R3, 0x1e, R38, 0xfe, !PT ;  /* 0x0000001e030a7812 */ /* 0x000fe200078efe26 */
[----:B------:R0:W-:Y:S01]  /*56f0*/  @P5 STG.E.U8 desc[UR26][R14.64], R17 ;  /* 0x000000110e005986 */ /* 0x0001e2000c10111a */
[----:B------:R-:W-:Y:S01]  /*5700*/  LEA.HI.X.SX32 R9, R0, R25, 0x1, P3 ;  /* 0x0000001900097211 */ /* 0x000fe200018f0eff */
[----:B------:R-:W-:Y:S01]  /*5710*/  IMAD R0, R18, UR5, RZ ;  /* 0x0000000512007c24 */ /* 0x000fe2000f8e02ff */
[C---:B------:R-:W-:Y:S01]  /*5720*/  ISETP.LT.AND P4, PT, R2.reuse, UR11, !P0 ;  /* 0x0000000b02007c0c */ /* 0x040fe2000c781270 */
[----:B------:R-:W-:Y:S01]  /*5730*/  IMAD R2, R2, UR5, RZ ;  /* 0x0000000502027c24 */ /* 0x000fe2000f8e02ff */
[----:B------:R-:W-:Y:S01]  /*5740*/  ISETP.LT.AND P2, PT, R18, UR11, !P0 ;  /* 0x0000000b12007c0c */ /* 0x000fe2000c741270 */
[----:B------:R3:W-:Y:S01]  /*5750*/  @P6 STG.E.U8 desc[UR26][R8.64], R23 ;  /* 0x0000001708006986 */ /* 0x0007e2000c10111a */
[----:B--2---:R-:W-:-:S02]  /*5760*/  IADD3 R12, P6, PT, R0, R29, RZ ;  /* 0x0000001d000c7210 */ /* 0x004fc40007fde0ff */
[----:B------:R-:W-:Y:S02]  /*5770*/  ISETP.LT.AND P3, PT, R10, UR11, !P0 ;  /* 0x0000000b0a007c0c */ /* 0x000fe4000c761270 */
[----:B------:R-:W-:Y:S01]  /*5780*/  LEA.HI.X.SX32 R13, R0, R25, 0x1, P6 ;  /* 0x00000019000d7211 */ /* 0x000fe200030f0eff */
[----:B0-----:R-:W-:Y:S01]  /*5790*/  IMAD R15, R10, UR5, RZ ;  /* 0x000000050a0f7c24 */ /* 0x001fe2000f8e02ff */
[----:B------:R-:W-:Y:S02]  /*57a0*/  IADD3 R10, P5, PT, R2, R29, RZ ;  /* 0x0000001d020a7210 */ /* 0x000fe40007fbe0ff */
[C---:B------:R-:W-:Y:S02]  /*57b0*/  PRMT R17, R11.reuse, 0x7773, RZ ;  /* 0x000077730b117816 */ /* 0x040fe400000000ff */
[C---:B------:R-:W-:Y:S02]  /*57c0*/  PRMT R21, R11.reuse, 0x7771, RZ ;  /* 0x000077710b157816 */ /* 0x040fe400000000ff */
[----:B------:R-:W-:-:S02]  /*57d0*/  PRMT R19, R11, 0x7772, RZ ;  /* 0x000077720b137816 */ /* 0x000fc400000000ff */
[----:B------:R-:W-:Y:S01]  /*57e0*/  LEA.HI.X.SX32 R11, R2, R25, 0x1, P5 ;  /* 0x00000019020b7211 */ /* 0x000fe200028f0eff */
[----:B------:R-:W-:Y:S01]  /*57f0*/  @P2 STG.E.U8 desc[UR26][R12.64], R21 ;  /* 0x000000150c002986 */ /* 0x000fe2000c10111a */
[----:B------:R-:W-:Y:S02]  /*5800*/  IADD3 R14, P6, PT, R15, R29, RZ ;  /* 0x0000001d0f0e7210 */ /* 0x000fe40007fde0ff */
[--C-:B------:R-:W-:Y:S01]  /*5810*/  LOP3.LUT R0, R3, 0x20, R38.reuse, 0xfe, !PT ;  /* 0x0000002003007812 */ /* 0x100fe200078efe26 */
[----:B------:R1:W-:Y:S01]  /*5820*/  @P4 STG.E.U8 desc[UR26][R10.64], R19 ;  /* 0x000000130a004986 */ /* 0x0003e2000c10111a */
[----:B------:R-:W-:Y:S02]  /*5830*/  LEA.HI.X.SX32 R15, R15, R25, 0x1, P6 ;  /* 0x000000190f0f7211 */ /* 0x000fe400030f0eff */
[C---:B------:R-:W-:Y:S01]  /*5840*/  ISETP.LT.AND P4, PT, R0.reuse, UR11, !P0 ;  /* 0x0000000b00007c0c */ /* 0x040fe2000c781270 */
[----:B------:R-:W-:Y:S01]  /*5850*/  IMAD R0, R0, UR5, RZ ;  /* 0x0000000500007c24 */ /* 0x000fe2000f8e02ff */
[C-C-:B------:R-:W-:Y:S01]  /*5860*/  LOP3.LUT R2, R3.reuse, 0x22, R38.reuse, 0xfe, !PT ;  /* 0x0000002203027812 */ /* 0x140fe200078efe26 */
[----:B------:R0:W-:Y:S01]  /*5870*/  @P3 STG.E.U8 desc[UR26][R14.64], R17 ;  /* 0x000000110e003986 */ /* 0x0001e2000c10111a */
[----:B------:R-:W-:-:S02]  /*5880*/  LOP3.LUT R18, R3, 0x24, R38, 0xfe, !PT ;  /* 0x0000002403127812 */ /* 0x000fc400078efe26 */
[----:B---3--:R-:W-:Y:S02]  /*5890*/  IADD3 R8, P3, PT, R0, R29, RZ ;  /* 0x0000001d00087210 */ /* 0x008fe40007f7e0ff */
[C---:B------:R-:W-:Y:S01]  /*58a0*/  ISETP.LT.AND P2, PT, R2.reuse, UR11, !P0 ;  /* 0x0000000b02007c0c */ /* 0x040fe2000c741270 */
[----:B------:R-:W-:Y:S01]  /*58b0*/  IMAD R2, R2, UR5, RZ ;  /* 0x0000000502027c24 */ /* 0x000fe2000f8e02ff */
[----:B------:R-:W-:Y:S01]  /*58c0*/  LEA.HI.X.SX32 R9, R0, R25, 0x1, P3 ;  /* 0x0000001900097211 */ /* 0x000fe200018f0eff */
[----:B------:R-:W-:Y:S01]  /*58d0*/  IMAD R0, R18, UR5, RZ ;  /* 0x0000000512007c24 */ /* 0x000fe2000f8e02ff */
[----:B------:R-:W-:Y:S02]  /*58e0*/  LOP3.LUT R16, R3, 0x26, R38, 0xfe, !PT ;  /* 0x0000002603107812 */ /* 0x000fe400078efe26 */
[----:B-1----:R-:W-:Y:S02]  /*58f0*/  PRMT R19, R4, 0x7770, RZ ;  /* 0x0000777004137816 */ /* 0x002fe400000000ff */
[----:B------:R-:W-:Y:S01]  /*5900*/  ISETP.LT.AND P3, PT, R18, UR11, !P0 ;  /* 0x0000000b12007c0c */ /* 0x000fe2000c761270 */
[----:B0-----:R-:W-:Y:S01]  /*5910*/  IMAD R15, R16, UR5, RZ ;  /* 0x00000005100f7c24 */ /* 0x001fe2000f8e02ff */
[-C--:B------:R-:W-:Y:S01]  /*5920*/  IADD3 R10, P6, PT, R2, R29.reuse, RZ ;  /* 0x0000001d020a7210 */ /* 0x080fe20007fde0ff */
[----:B------:R0:W-:Y:S01]  /*5930*/  @P4 STG.E.U8 desc[UR26][R8.64], R19 ;  /* 0x0000001308004986 */ /* 0x0001e2000c10111a */
[----:B------:R-:W-:-:S02]  /*5940*/  IADD3 R12, P5, PT, R0, R29, RZ ;  /* 0x0000001d000c7210 */ /* 0x000fc40007fbe0ff */
[----:B------:R-:W-:Y:S02]  /*5950*/  ISETP.LT.AND P4, PT, R16, UR11, !P0 ;  /* 0x0000000b10007c0c */ /* 0x000fe4000c781270 */
[-C--:B------:R-:W-:Y:S02]  /*5960*/  LEA.HI.X.SX32 R11, R2, R25.reuse, 0x1, P6 ;  /* 0x00000019020b7211 */ /* 0x080fe400030f0eff */
[----:B------:R-:W-:Y:S02]  /*5970*/  PRMT R21, R4, 0x7771, RZ ;  /* 0x0000777104157816 */ /* 0x000fe400000000ff */
[----:B------:R-:W-:Y:S02]  /*5980*/  LEA.HI.X.SX32 R13, R0, R25, 0x1, P5 ;  /* 0x00000019000d7211 */ /* 0x000fe400028f0eff */
[----:B------:R-:W-:Y:S01]  /*5990*/  PRMT R17, R4, 0x7772, RZ ;  /* 0x0000777204117816 */ /* 0x000fe200000000ff */
[----:B------:R-:W-:Y:S01]  /*59a0*/  @P2 STG.E.U8 desc[UR26][R10.64], R21 ;  /* 0x000000150a002986 */ /* 0x000fe2000c10111a */
[----:B------:R-:W-:-:S02]  /*59b0*/  IADD3 R14, P6, PT, R15, R29, RZ ;  /* 0x0000001d0f0e7210 */ /* 0x000fc40007fde0ff */
[--C-:B------:R-:W-:Y:S01]  /*59c0*/  LOP3.LUT R0, R3, 0x28, R38.reuse, 0xfe, !PT ;  /* 0x0000002803007812 */ /* 0x100fe200078efe26 */
[----:B------:R1:W-:Y:S01]  /*59d0*/  @P3 STG.E.U8 desc[UR26][R12.64], R17 ;  /* 0x000000110c003986 */ /* 0x0003e2000c10111a */
[----:B------:R-:W-:Y:S02]  /*59e0*/  LEA.HI.X.SX32 R15, R15, R25, 0x1, P6 ;  /* 0x000000190f0f7211 */ /* 0x000fe400030f0eff */
[----:B0-----:R-:W-:Y:S02]  /*59f0*/  PRMT R19, R4, 0x7773, RZ ;  /* 0x0000777304137816 */ /* 0x001fe400000000ff */
[C---:B------:R-:W-:Y:S01]  /*5a00*/  ISETP.LT.AND P3, PT, R0.reuse, UR11, !P0 ;  /* 0x0000000b00007c0c */ /* 0x040fe2000c761270 */
[----:B------:R-:W-:Y:S01]  /*5a10*/  IMAD R0, R0, UR5, RZ ;  /* 0x0000000500007c24 */ /* 0x000fe2000f8e02ff */
[C-C-:B------:R-:W-:Y:S01]  /*5a20*/  LOP3.LUT R2, R3.reuse, 0x2a, R38.reuse, 0xfe, !PT ;  /* 0x0000002a03027812 */ /* 0x140fe200078efe26 */
[----:B------:R0:W-:Y:S01]  /*5a30*/  @P4 STG.E.U8 desc[UR26][R14.64], R19 ;  /* 0x000000130e004986 */ /* 0x0001e2000c10111a */
[----:B------:R-:W-:-:S02]  /*5a40*/  LOP3.LUT R4, R3, 0x2c, R38, 0xfe, !PT ;  /* 0x0000002c03047812 */ /* 0x000fc400078efe26 */
[----:B------:R-:W-:Y:S02]  /*5a50*/  IADD3 R8, P4, PT, R0, R29, RZ ;  /* 0x0000001d00087210 */ /* 0x000fe40007f9e0ff */
[C---:B------:R-:W-:Y:S01]  /*5a60*/  ISETP.LT.AND P2, PT, R2.reuse, UR11, !P0 ;  /* 0x0000000b02007c0c */ /* 0x040fe2000c741270 */
[----:B------:R-:W-:Y:S01]  /*5a70*/  IMAD R2, R2, UR5, RZ ;  /* 0x0000000502027c24 */ /* 0x000fe2000f8e02ff */
[----:B------:R-:W-:Y:S01]  /*5a80*/  LEA.HI.X.SX32 R9, R0, R25, 0x1, P4 ;  /* 0x0000001900097211 */ /* 0x000fe200020f0eff */
[C---:B------:R-:W-:Y:S01]  /*5a90*/  IMAD R0, R4.reuse, UR5, RZ ;  /* 0x0000000504007c24 */ /* 0x040fe2000f8e02ff */
[----:B-1----:R-:W-:Y:S02]  /*5aa0*/  PRMT R17, R5, 0x7770, RZ ;  /* 0x0000777005117816 */ /* 0x002fe400000000ff */
[----:B------:R-:W-:Y:S02]  /*5ab0*/  LOP3.LUT R16, R3, 0x2e, R38, 0xfe, !PT ;  /* 0x0000002e03107812 */ /* 0x000fe400078efe26 */
[----:B------:R-:W-:Y:S01]  /*5ac0*/  ISETP.LT.AND P4, PT, R4, UR11, !P0 ;  /* 0x0000000b04007c0c */ /* 0x000fe2000c781270 */
[----:B------:R1:W-:Y:S01]  /*5ad0*/  @P3 STG.E.U8 desc[UR26][R8.64], R17 ;  /* 0x0000001108003986 */ /* 0x0003e2000c10111a */
[-C--:B------:R-:W-:Y:S01]  /*5ae0*/  IADD3 R10, P5, PT, R2, R29.reuse, RZ ;  /* 0x0000001d020a7210 */ /* 0x080fe20007fbe0ff */
[----:B------:R-:W-:Y:S01]  /*5af0*/  IMAD R4, R16, UR5, RZ ;  /* 0x0000000510047c24 */ /* 0x000fe2000f8e02ff */
[----:B------:R-:W-:-:S02]  /*5b00*/  IADD3 R12, P3, PT, R0, R29, RZ ;  /* 0x0000001d000c7210 */ /* 0x000fc40007f7e0ff */
[----:B------:R-:W-:Y:S02]  /*5b10*/  ISETP.LT.AND P6, PT, R16, UR11, !P0 ;  /* 0x0000000b10007c0c */ /* 0x000fe4000c7c1270 */
[-C--:B------:R-:W-:Y:S02]  /*5b20*/  LEA.HI.X.SX32 R11, R2, R25.reuse, 0x1, P5 ;  /* 0x00000019020b7211 */ /* 0x080fe400028f0eff */
[C---:B------:R-:W-:Y:S02]  /*5b30*/  PRMT R21, R5.reuse, 0x7771, RZ ;  /* 0x0000777105157816 */ /* 0x040fe400000000ff */
[----:B------:R-:W-:Y:S02]  /*5b40*/  LEA.HI.X.SX32 R13, R0, R25, 0x1, P3 ;  /* 0x00000019000d7211 */ /* 0x000fe400018f0eff */
[----:B0-----:R-:W-:Y:S01]  /*5b50*/  PRMT R19, R5, 0x7772, RZ ;  /* 0x0000777205137816 */ /* 0x001fe200000000ff */
[----:B------:R0:W-:Y:S01]  /*5b60*/  @P2 STG.E.U8 desc[UR26][R10.64], R21 ;  /* 0x000000150a002986 */ /* 0x0001e2000c10111a */
[----:B------:R-:W-:-:S02]  /*5b70*/  IADD3 R14, P5, PT, R4, R29, RZ ;  /* 0x0000001d040e7210 */ /* 0x000fc40007fbe0ff */
[--C-:B------:R-:W-:Y:S01]  /*5b80*/  LOP3.LUT R0, R3, 0x30, R38.reuse, 0xfe, !PT ;  /* 0x0000003003007812 */ /* 0x100fe200078efe26 */
[----:B------:R2:W-:Y:S01]  /*5b90*/  @P4 STG.E.U8 desc[UR26][R12.64], R19 ;  /* 0x000000130c004986 */ /* 0x0005e2000c10111a */
[----:B------:R-:W-:Y:S02]  /*5ba0*/  LEA.HI.X.SX32 R15, R4, R25, 0x1, P5 ;  /* 0x00000019040f7211 */ /* 0x000fe400028f0eff */
[----:B-1----:R-:W-:Y:S02]  /*5bb0*/  PRMT R17, R5, 0x7773, RZ ;  /* 0x0000777305117816 */ /* 0x002fe400000000ff */
[C-C-:B------:R-:W-:Y:S02]  /*5bc0*/  LOP3.LUT R9, R3.reuse, 0x32, R38.reuse, 0xfe, !PT ;  /* 0x0000003203097812 */ /* 0x140fe400078efe26 */
[C---:B------:R-:W-:Y:S01]  /*5bd0*/  ISETP.LT.AND P4, PT, R0.reuse, UR11, !P0 ;  /* 0x0000000b00007c0c */ /* 0x040fe2000c781270 */
[----:B------:R-:W-:Y:S01]  /*5be0*/  IMAD R0, R0, UR5, RZ ;  /* 0x0000000500007c24 */ /* 0x000fe2000f8e02ff */
[----:B------:R-:W-:Y:S01]  /*5bf0*/  LOP3.LUT R2, R3, 0x34, R38, 0xfe, !PT ;  /* 0x0000003403027812 */ /* 0x000fe200078efe26 */
[----:B------:R1:W-:Y:S01]  /*5c00*/  @P6 STG.E.U8 desc[UR26][R14.64], R17 ;  /* 0x000000110e006986 */ /* 0x0003e2000c10111a */
[C---:B------:R-:W-:Y:S01]  /*5c10*/  ISETP.LT.AND P3, PT, R9.reuse, UR11, !P0 ;  /* 0x0000000b09007c0c */ /* 0x040fe2000c761270 */
[----:B------:R-:W-:Y:S01]  /*5c20*/  IMAD R9, R9, UR5, RZ ;  /* 0x0000000509097c24 */ /* 0x000fe2000f8e02ff */
[-C--:B------:R-:W-:Y:S01]  /*5c30*/  IADD3 R4, P6, PT, R0, R29.reuse, RZ ;  /* 0x0000001d00047210 */ /* 0x080fe20007fde0ff */
[C---:B0-----:R-:W-:Y:S01]  /*5c40*/  IMAD R10, R2.reuse, UR5, RZ ;  /* 0x00000005020a7c24 */ /* 0x041fe2000f8e02ff */
[----:B------:R-:W-:Y:S01]  /*5c50*/  ISETP.LT.AND P2, PT, R2, UR11, !P0 ;  /* 0x0000000b02007c0c */ /* 0x000fe2000c741270 */
[----:B--2---:R-:W-:Y:S01]  /*5c60*/  IMAD R13, R20, UR5, RZ ;  /* 0x00000005140d7c24 */ /* 0x004fe2000f8e02ff */
[----:B------:R-:W-:-:S02]  /*5c70*/  IADD3 R2, P5, PT, R9, R29, RZ ;  /* 0x0000001d09027210 */ /* 0x000fc40007fbe0ff */
[----:B------:R-:W-:Y:S02]  /*5c80*/  LEA.HI.X.SX32 R5, R0, R25, 0x1, P6 ;  /* 0x0000001900057211 */ /* 0x000fe400030f0eff */
[----:B------:R-:W-:Y:S02]  /*5c90*/  IADD3 R8, P6, PT, R10, R29, RZ ;  /* 0x0000001d0a087210 */ /* 0x000fe40007fde0ff */
[C-C-:B------:R-:W-:Y:S02]  /*5ca0*/  LOP3.LUT R0, R3.reuse, 0x36, R38.reuse, 0xfe, !PT ;  /* 0x0000003603007812 */ /* 0x140fe400078efe26 */
[C-C-:B------:R-:W-:Y:S02]  /*5cb0*/  LOP3.LUT R16, R3.reuse, 0x3e, R38.reuse, 0xfe, !PT ;  /* 0x0000003e03107812 */ /* 0x140fe400078efe26 */
[C-C-:B------:R-:W-:Y:S02]  /*5cc0*/  LOP3.LUT R18, R3.reuse, 0x3c, R38.reuse, 0xfe, !PT ;  /* 0x0000003c03127812 */ /* 0x140fe400078efe26 */
[----:B------:R-:W-:Y:S01]  /*5cd0*/  LOP3.LUT R12, R3, 0x38, R38, 0xfe, !PT ;  /* 0x00000038030c7812 */ /* 0x000fe200078efe26 */
[----:B-1----:R-:W-:Y:S01]  /*5ce0*/  IMAD R15, R16, UR5, RZ ;  /* 0x00000005100f7c24 */ /* 0x002fe2000f8e02ff */
[----:B------:R-:W-:Y:S01]  /*5cf0*/  PRMT R21, R6, 0x7770, RZ ;  /* 0x0000777006157816 */ /* 0x000fe200000000ff */
[----:B------:R-:W-:Y:S01]  /*5d00*/  IMAD R14, R18, UR5, RZ ;  /* 0x00000005120e7c24 */ /* 0x000fe2000f8e02ff */
[----:B------:R-:W-:-:S02]  /*5d10*/  LEA.HI.X.SX32 R3, R9, R25, 0x1, P5 ;  /* 0x0000001909037211 */ /* 0x000fc400028f0eff */
[----:B------:R-:W-:Y:S01]  /*5d20*/  PRMT R19, R6, 0x7771, RZ ;  /* 0x0000777106137816 */ /* 0x000fe200000000ff */
[----:B------:R0:W-:Y:S01]  /*5d30*/  @P4 STG.E.U8 desc[UR26][R4.64], R21 ;  /* 0x0000001504004986 */ /* 0x0001e2000c10111a */
[----:B------:R-:W-:Y:S02]  /*5d40*/  LEA.HI.X.SX32 R9, R10, R25, 0x1, P6 ;  /* 0x000000190a097211 */ /* 0x000fe400030f0eff */
[----:B------:R-:W-:Y:S01]  /*5d50*/  PRMT R17, R6, 0x7772, RZ ;  /* 0x0000777206117816 */ /* 0x000fe200000000ff */
[----:B------:R1:W-:Y:S01]  /*5d60*/  @P3 STG.E.U8 desc[UR26][R2.64], R19 ;  /* 0x0000001302003986 */ /* 0x0003e2000c10111a */
[C---:B------:R-:W-:Y:S01]  /*5d70*/  ISETP.LT.AND P5, PT, R0.reuse, UR11, !P0 ;  /* 0x0000000b00007c0c */ /* 0x040fe2000c7a1270 */
[----:B------:R-:W-:Y:S01]  /*5d80*/  IMAD R0, R0, UR5, RZ ;  /* 0x0000000500007c24 */ /* 0x000fe2000f8e02ff */
[C---:B------:R-:W-:Y:S01]  /*5d90*/  ISETP.LT.AND P4, PT, R12.reuse, UR11, !P0 ;  /* 0x0000000b0c007c0c */ /* 0x040fe2000c781270 */
[----:B------:R2:W-:Y:S01]  /*5da0*/  @P2 STG.E.U8 desc[UR26][R8.64], R17 ;  /* 0x0000001108002986 */ /* 0x0005e2000c10111a */
[----:B------:R-:W-:-:S02]  /*5db0*/  IMAD R12, R12, UR5, RZ ;  /* 0x000000050c0c7c24 */ /* 0x000fc4000f8e02ff */
[-C--:B------:R-:W-:Y:S02]  /*5dc0*/  IADD3 R10, P2, PT, R0, R29.reuse, RZ ;  /* 0x0000001d000a7210 */ /* 0x080fe40007f5e0ff */
[----:B0-----:R-:W-:Y:S02]  /*5dd0*/  PRMT R21, R6, 0x7773, RZ ;  /* 0x0000777306157816 */ /* 0x001fe400000000ff */
[----:B------:R-:W-:Y:S02]  /*5de0*/  IADD3 R4, P3, PT, R12, R29, RZ ;  /* 0x0000001d0c047210 */ /* 0x000fe40007f7e0ff */
[----:B------:R-:W-:Y:S02]  /*5df0*/  LEA.HI.X.SX32 R11, R0, R25, 0x1, P2 ;  /* 0x00000019000b7211 */ /* 0x000fe400010f0eff */
[-C--:B-1----:R-:W-:Y:S02]  /*5e00*/  IADD3 R2, P6, PT, R13, R29.reuse, RZ ;  /* 0x0000001d0d027210 */ /* 0x082fe40007fde0ff */
[----:B--2---:R-:W-:Y:S01]  /*5e10*/  IADD3 R8, P2, PT, R14, R29, RZ ;  /* 0x0000001d0e087210 */ /* 0x004fe20007f5e0ff */
[----:B------:R0:W-:Y:S01]  /*5e20*/  @P5 STG.E.U8 desc[UR26][R10.64], R21 ;  /* 0x000000150a005986 */ /* 0x0001e2000c10111a */
[----:B------:R-:W-:-:S02]  /*5e30*/  LEA.HI.X.SX32 R5, R12, R25, 0x1, P3 ;  /* 0x000000190c057211 */ /* 0x000fc400018f0eff */
[----:B------:R-:W-:Y:S02]  /*5e40*/  ISETP.LT.AND P3, PT, R20, UR11, !P0 ;  /* 0x0000000b14007c0c */ /* 0x000fe4000c761270 */
[-C--:B------:R-:W-:Y:S02]  /*5e50*/  LEA.HI.X.SX32 R9, R14, R25.reuse, 0x1, P2 ;  /* 0x000000190e097211 */ /* 0x080fe400010f0eff */
[----:B------:R-:W-:Y:S02]  /*5e60*/  LEA.HI.X.SX32 R3, R13, R25, 0x1, P6 ;  /* 0x000000190d037211 */ /* 0x000fe400030f0eff */
[----:B------:R-:W-:Y:S02]  /*5e70*/  ISETP.LT.AND P2, PT, R18, UR11, !P0 ;  /* 0x0000000b12007c0c */ /* 0x000fe4000c741270 */
[----:B------:R-:W-:Y:S02]  /*5e80*/  IADD3 R12, P6, PT, R15, R29, RZ ;  /* 0x0000001d0f0c7210 */ /* 0x000fe40007fde0ff */
[----:B------:R-:W-:-:S02]  /*5e90*/  ISETP.LT.AND P0, PT, R16, UR11, !P0 ;  /* 0x0000000b10007c0c */ /* 0x000fc4000c701270 */
[----:B------:R-:W-:Y:S02]  /*5ea0*/  LEA.HI.X.SX32 R13, R15, R25, 0x1, P6 ;  /* 0x000000190f0d7211 */ /* 0x000fe400030f0eff */
[C---:B------:R-:W-:Y:S02]  /*5eb0*/  PRMT R15, R7.reuse, 0x7773, RZ ;  /* 0x00007773070f7816 */ /* 0x040fe400000000ff */
[C---:B------:R-:W-:Y:S02]  /*5ec0*/  PRMT R17, R7.reuse, 0x7772, RZ ;  /* 0x0000777207117816 */ /* 0x040fe400000000ff */
[C---:B------:R-:W-:Y:S02]  /*5ed0*/  PRMT R19, R7.reuse, 0x7770, RZ ;  /* 0x0000777007137816 */ /* 0x040fe400000000ff */
[----:B------:R-:W-:-:S03]  /*5ee0*/  PRMT R7, R7, 0x7771, RZ ;  /* 0x0000777107077816 */ /* 0x000fc600000000ff */
[----:B------:R0:W-:Y:S04]  /*5ef0*/  @P4 STG.E.U8 desc[UR26][R4.64], R19 ;  /* 0x0000001304004986 */ /* 0x0001e8000c10111a */
[----:B------:R0:W-:Y:S04]  /*5f00*/  @P3 STG.E.U8 desc[UR26][R2.64], R7 ;  /* 0x0000000702003986 */ /* 0x0001e8000c10111a */
[----:B------:R0:W-:Y:S04]  /*5f10*/  @P2 STG.E.U8 desc[UR26][R8.64], R17 ;  /* 0x0000001108002986 */ /* 0x0001e8000c10111a */
[----:B------:R0:W-:Y:S01]  /*5f20*/  @P0 STG.E.U8 desc[UR26][R12.64], R15 ;  /* 0x0000000f0c000986 */ /* 0x0001e2000c10111a */
[----:B------:R-:W-:Y:S06]  /*5f30*/  BAR.SYNC.DEFER_BLOCKING 0x0 ;  /* 0x0000000000007b1d */ /* 0x000fec0000010000 */
[----:B------:R-:W-:Y:S05]  /*5f40*/  @P1 BRA `(.L_x_13) ;  /* 0x0000000000a01947 */ /* 0x000fea0003800000 */
[----:B------:R-:W1:Y:S01]  /*5f50*/  S2UR UR5, SR_CgaCtaId ;  /* 0x00000000000579c3 */ /* 0x000e620000008800 */
[----:B------:R-:W-:Y:S01]  /*5f60*/  NOP ;  /* 0x0000000000007918 */ /* 0x000fe20000000000 */
[----:B------:R-:W-:Y:S01]  /*5f70*/  UMOV UR4, 0x50 ;  /* 0x0000005000047882 */ /* 0x000fe20000000000 */
[----:B------:R-:W-:Y:S02]  /*5f80*/  IMAD.U32 R0, RZ, RZ, UR12 ;  /* 0x0000000cff007e24 */ /* 0x000fe4000f8e00ff */
[----:B0-----:R-:W-:Y:S02]  /*5f90*/  IMAD.MOV.U32 R3, RZ, RZ, 0x3 ;  /* 0x00000003ff037424 */ /* 0x001fe400078e00ff */
[----:B------:R-:W-:Y:S01]  /*5fa0*/  IMAD.MOV.U32 R7, RZ, RZ, 0x1 ;  /* 0x00000001ff077424 */ /* 0x000fe200078e00ff */
[----:B------:R-:W-:-:S04]  /*5fb0*/  LOP3.LUT R0, R0, 0xffff, RZ, 0xc0, !PT ;  /* 0x0000ffff00007812 */ /* 0x000fc800078ec0ff */
[----:B------:R-:W-:-:S05]  /*5fc0*/  SHF.R.U32.HI R0, RZ, 0x5, R0 ;  /* 0x00000005ff007819 */ /* 0x000fca0000011600 */
[----:B------:R-:W-:Y:S01]  /*5fd0*/  VIADD R2, R0, 0x10 ;  /* 0x0000001000027836 */ /* 0x000fe20000000000 */
[----:B------:R-:W-:Y:S01]  /*5fe0*/  SHF.L.U32 R0, R3, R0, RZ ;  /* 0x0000000003007219 */ /* 0x000fe200000006ff */
[----:B-1----:R-:W-:-:S03]  /*5ff0*/  ULEA UR6, UR5, UR4, 0x18 ;  /* 0x0000000405067291 */ /* 0x002fc6000f8ec0ff */
[----:B------:R-:W-:-:S04]  /*6000*/  SHF.L.U32 R3, R7, R2, RZ ;  /* 0x0000000207037219 */ /* 0x000fc800000006ff */
[----:B------:R-:W-:Y:S02]  /*6010*/  LOP3.LUT R0, R3, R0, RZ, 0xfc, !PT ;  /* 0x0000000003007212 */ /* 0x000fe400078efcff */
[----:B------:R-:W0:Y:S02]  /*6020*/  LDS R5, [UR6] ;  /* 0x00000006ff057984 */ /* 0x000e240008000800 */
[C---:B------:R-:W-:Y:S02]  /*6030*/  LOP3.LUT R2, R0.reuse, 0xffff, RZ, 0xc0, !PT ;  /* 0x0000ffff00027812 */ /* 0x040fe400078ec0ff */
[----:B0-----:R-:W-:-:S04]  /*6040*/  LOP3.LUT R3, R0, 0xffff, R5, 0x80, !PT ;  /* 0x0000ffff00037812 */ /* 0x001fc800078e8005 */
[----:B------:R-:W-:-:S13]  /*6050*/  ISETP.NE.AND P0, PT, R3, R2, PT ;  /* 0x000000020300720c */ /* 0x000fda0003f05270 */
[----:B------:R-:W-:Y:S05]  /*6060*/  @P0 BRA `(.L_x_14) ;  /* 0x0000000000500947 */ /* 0x000fea0003800000 */
[----:B------:R-:W-:Y:S02]  /*6070*/  SHF.R.U32.HI R5, RZ, 0x10, R5 ;  /* 0x00000010ff057819 */ /* 0x000fe40000011605 */
[----:B------:R-:W-:-:S04]  /*6080*/  SHF.R.U32.HI R2, RZ, 0x10, R0 ;  /* 0x00000010ff027819 */ /* 0x000fc80000011600 */
[----:B------:R-:W-:-:S04]  /*6090*/  LOP3.LUT R5, R5, R2, RZ, 0xc0, !PT ;  /* 0x0000000205057212 */ /* 0x000fc800078ec0ff */
[----:B------:R-:W-:-:S13]  /*60a0*/  ISETP.NE.AND P0, PT, R5, R2, PT ;  /* 0x000000020500720c */ /* 0x000fda0003f05270 */
[----:B------:R-:W-:Y:S05]  /*60b0*/  @P0 BRA `(.L_x_15) ;  /* 0x0000000000300947 */ /* 0x000fea0003800000 */
[----:B------:R-:W-:Y:S01]  /*60c0*/  R2UR UR4, R0 ;  /* 0x00000000000472ca */ /* 0x000fe200000e0000 */
[----:B------:R-:W-:Y:S01]  /*60d0*/  VOTEU.ANY UR5, UPT, PT ;  /* 0x0000000000057886 */ /* 0x000fe200038e0100 */
[----:B------:R-:W0:Y:S01]  /*60e0*/  S2R R0, SR_LANEID ;  /* 0x0000000000007919 */ /* 0x000e220000000000 */
[----:B------:R-:W-:-:S10]  /*60f0*/  UFLO.U32 UR5, UR5 ;  /* 0x00000005000572bd */ /* 0x000fd400080e0000 */
[----:B------:R-:W-:-:S06]  /*6100*/  ULOP3.LUT UR4, URZ, UR4, URZ, 0x33, !UPT ;  /* 0x00000004ff047292 */ /* 0x000fcc000f8e33ff */
[----:B------:R-:W-:-:S04]  /*6110*/  IMAD.U32 R2, RZ, RZ, UR4 ;  /* 0x00000004ff027e24 */ /* 0x000fc8000f8e00ff */
[----:B------:R-:W1:Y:S02]  /*6120*/  REDUX UR7, R2 ;  /* 0x00000000020773c4 */ /* 0x000e640000000000 */
[----:B------:R2:W-:Y:S01]  /*6130*/  UTCATOMSWS.AND URZ, UR4 ;  /* 0x0000000400ff79e3 */ /* 0x0005e20008000000 */
[----:B0-----:R-:W-:Y:S01]  /*6140*/  ISETP.EQ.U32.AND P0, PT, R0, UR5, PT ;  /* 0x0000000500007c0c */ /* 0x001fe2000bf02070 */
[----:B-1----:R-:W-:-:S12]  /*6150*/  IMAD.U32 R0, RZ, RZ, UR7 ;  /* 0x00000007ff007e24 */ /* 0x002fd8000f8e00ff */
[----:B------:R2:W-:Y:S01]  /*6160*/  @P0 ATOMS.AND RZ, [UR6], R0 ;  /* 0x00000000ffff098c */ /* 0x0005e2000a800006 */
[----:B------:R-:W-:Y:S05]  /*6170*/  BRA `(.L_x_13) ;  /* 0x0000000000147947 */ /* 0x000fea0003800000 */
.L_x_15:
[----:B------:R-:W-:-:S07]  /*6180*/  MOV R2, 0x61a0 ;  /* 0x000061a000027802 */ /* 0x000fce0000000f00 */
[----:B------:R-:W-:Y:S05]  /*6190*/  CALL.REL.NOINC `($__internal_0_$__cuda_sm10x_tcgen05_guardrail_trap_col_being_dealloced_not_returned_by_alloc) ;  /* 0x00000000002c7944 */ /* 0x000fea0003c00000 */
[----:B------:R-:W-:Y:S05]  /*61a0*/  BRA `(.L_x_13) ;  /* 0x0000000000087947 */ /* 0x000fea0003800000 */
.L_x_14:
[----:B------:R-:W-:-:S07]  /*61b0*/  MOV R2, 0x61d0 ;  /* 0x000061d000027802 */ /* 0x000fce0000000f00 */
[----:B------:R-:W-:Y:S05]  /*61c0*/  CALL.REL.NOINC `($__internal_2_$__cuda_sm10x_tcgen05_guardrail_trap_unallocated_columns_being_dealloced) ;  /* 0x0000000000387944 */ /* 0x000fea0003c00000 */
.L_x_13:
[----:B------:R-:W-:Y:S01]  /*61d0*/  NOP ;  /* 0x0000000000007918 */ /* 0x000fe20000000000 */
[----:B--2---:R-:W-:Y:S05]  /*61e0*/  EXIT ;  /* 0x000000000000794d */ /* 0x004fea0003800000 */
.L_x_8:
[----:B------:R-:W0:Y:S02]  /*61f0*/  SYNCS.PHASECHK.TRANS64.TRYWAIT P4, [UR15], R126 ;  /* 0x0000007eff0075a7 */ /* 0x000e24000808110f */
[----:B0-----:R-:W-:Y:S05]  /*6200*/  @!P4 BRA `(.L_x_8) ;  /* 0xfffffffc00f8c947 */ /* 0x001fea000383ffff */
[----:B------:R-:W-:Y:S05]  /*6210*/  BRA `(.L_x_16) ;  /* 0xffffffd800687947 */ /* 0x000fea000383ffff */
.L_x_12:
[----:B------:R-:W0:Y:S02]  /*6220*/  SYNCS.PHASECHK.TRANS64.TRYWAIT P0, [UR15], R4 ;  /* 0x00000004ff0075a7 */ /* 0x000e24000800110f */
[----:B0-----:R-:W-:Y:S05]  /*6230*/  @!P0 BRA `(.L_x_12) ;  /* 0xfffffffc00f88947 */ /* 0x001fea000383ffff */
[----:B------:R-:W-:Y:S05]  /*6240*/  BRA `(.L_x_11) ;  /* 0xffffffe400fc7947 */ /* 0x000fea000383ffff */
        .weak           $__internal_0_$__cuda_sm10x_tcgen05_guardrail_trap_col_being_dealloced_not_returned_by_alloc
        .type           $__internal_0_$__cuda_sm10x_tcgen05_guardrail_trap_col_being_dealloced_not_returned_by_alloc,@function
        .size           $__internal_0_$__cuda_sm10x_tcgen05_guardrail_trap_col_being_dealloced_not_returned_by_alloc,($__internal_1_$__cuda_sm10x_tcgen05_guardrail_trap_phase_invalid_during_alloc - $__internal_0_$__cuda_sm10x_tcgen05_guardrail_trap_col_being_dealloced_not_returned_by_alloc)
$__internal_0_$__cuda_sm10x_tcgen05_guardrail_trap_col_being_dealloced_not_returned_by_alloc:
[----:B------:R-:W-:Y:S05]  /*6250*/  BPT.TRAP 0x1 ;  /* 0x000000040000795c */ /* 0x000fea0000300000 */
[----:B------:R-:W-:-:S04]  /*6260*/  IMAD.MOV.U32 R3, RZ, RZ, 0x0 ;  /* 0x00000000ff037424 */ /* 0x000fc800078e00ff */
[----:B------:R-:W-:Y:S05]  /*6270*/  RET.REL.NODEC R2 `(matmul_kernel) ;  /* 0xffffff9c02607950 */ /* 0x000fea0003c3ffff */
        .weak           $__internal_1_$__cuda_sm10x_tcgen05_guardrail_trap_phase_invalid_during_alloc
        .type           $__internal_1_$__cuda_sm10x_tcgen05_guardrail_trap_phase_invalid_during_alloc,@function
        .size           $__internal_1_$__cuda_sm10x_tcgen05_guardrail_trap_phase_invalid_during_alloc,($__internal_2_$__cuda_sm10x_tcgen05_guardrail_trap_unallocated_columns_being_dealloced - $__internal_1_$__cuda_sm10x_tcgen05_guardrail_trap_phase_invalid_during_alloc)
$__internal_1_$__cuda_sm10x_tcgen05_guardrail_trap_phase_invalid_during_alloc:
[----:B------:R-:W-:Y:S05]  /*6280*/  BPT.TRAP 0x1 ;  /* 0x000000040000795c */ /* 0x000fea0000300000 */
[----:B------:R-:W-:-:S04]  /*6290*/  IMAD.MOV.U32 R3, RZ, RZ, 0x0 ;  /* 0x00000000ff037424 */ /* 0x000fc800078e00ff */
[----:B------:R-:W-:Y:S05]  /*62a0*/  RET.REL.NODEC R2 `(matmul_kernel) ;  /* 0xffffff9c02547950 */ /* 0x000fea0003c3ffff */
        .weak           $__internal_2_$__cuda_sm10x_tcgen05_guardrail_trap_unallocated_columns_being_dealloced
        .type           $__internal_2_$__cuda_sm10x_tcgen05_guardrail_trap_unallocated_columns_being_dealloced,@function
        .size           $__internal_2_$__cuda_sm10x_tcgen05_guardrail_trap_unallocated_columns_being_dealloced,(.L_x_20 - $__internal_2_$__cuda_sm10x_tcgen05_guardrail_trap_unallocated_columns_being_dealloced)
$__internal_2_$__cuda_sm10x_tcgen05_guardrail_trap_unallocated_columns_being_dealloced:
[----:B------:R-:W-:Y:S05]  /*62b0*/  BPT.TRAP 0x1 ;  /* 0x000000040000795c */ /* 0x000fea0000300000 */
[----:B------:R-:W-:-:S04]  /*62c0*/  IMAD.MOV.U32 R3, RZ, RZ, 0x0 ;  /* 0x00000000ff037424 */ /* 0x000fc800078e00ff */
[----:B------:R-:W-:Y:S05]  /*62d0*/  RET.REL.NODEC R2 `(matmul_kernel) ;  /* 0xffffff9c02487950 */ /* 0x000fea0003c3ffff */
.L_x_17:
[----:B------:R-:W-:-:S00]  /*62e0*/  BRA `(.L_x_17) ;  /* 0xfffffffc00fc7947 */ /* 0x000fc0000383ffff */
[----:B------:R-:W-:-:S00]  /*62f0*/  NOP ;  /* 0x0000000000007918 */ /* 0x000fc00000000000 */
        /* <DEDUP_REMOVED lines=8> */
.L_x_20:


//--------------------- .nv.shared.matmul_kernel  --------------------------
	.section	.nv.shared.matmul_kernel,"aw",@nobits
	.sectionflags	@""
	.align	16
	.zero		1024


//--------------------- .nv.shared.reserved.0     --------------------------
	.section	.nv.shared.reserved.0,"aw",@nobits
	.align	8
	.weak		__nv_reservedSMEM_offset_0_alias
	.size		__nv_reservedSMEM_offset_0_alias, 0, 64
	.other		__nv_reservedSMEM_offset_0_alias,@"STO_CUDA_RESERVED_SHARED STV_DEFAULT"
__nv_reservedSMEM_offset_0_alias:
	.zero		0
.nv.shared.reserved.0:
	.zero		64
	.weak		__nv_reservedSMEM_allocation_phase
	.type		__nv_reservedSMEM_allocation_phase,@object
	.size		__nv_reservedSMEM_allocation_phase,(.L_0 - __nv_reservedSMEM_allocation_phase)
__nv_reservedSMEM_allocation_phase:
	.zero		1
.L_0:
	.zero		7
	.weak		__nv_reservedSMEM_devtool_atexit_pc
	.type		__nv_reservedSMEM_devtool_atexit_pc,@object
	.size		__nv_reservedSMEM_devtool_atexit_pc,(__nv_reservedSMEM_allocation_mask - __nv_reservedSMEM_devtool_atexit_pc)
__nv_reservedSMEM_devtool_atexit_pc:
	.zero		8
	.weak		__nv_reservedSMEM_allocation_mask
	.type		__nv_reservedSMEM_allocation_mask,@object
	.size		__nv_reservedSMEM_allocation_mask,(.L_2 - __nv_reservedSMEM_allocation_mask)
__nv_reservedSMEM_allocation_mask:
	.zero		4
.L_2:


//--------------------- .nv.constant0.matmul_kernel --------------------------
	.section	.nv.constant0.matmul_kernel,"a",@progbits
	.sectionflags	@""
	.align	4
.nv.constant0.matmul_kernel:
	.zero		976


//--------------------- SYMBOLS --------------------------

	.type		.nv.reservedSmem.offset0,@object
	.size		.nv.reservedSmem.offset0,0x4
	.type		.nv.reservedSmem.cap,@object
	.size		.nv.reservedSmem.cap,0x4
